//
// Generated by NVIDIA NVVM Compiler
//
// Compiler Build ID: CL-36424714
// Cuda compilation tools, release 13.0, V13.0.88
// Based on NVVM 20.0.0
//

.version 9.0
.target sm_100
.address_size 64

	// .globl	_Z13matrixMulCUDAPfS_S_ii
// _ZZ13matrixMulCUDAPfS_S_iiE8shared_a has been demoted
// _ZZ13matrixMulCUDAPfS_S_iiE8shared_b has been demoted

.visible .entry _Z13matrixMulCUDAPfS_S_ii(
	.param .u64 .ptr .align 1 _Z13matrixMulCUDAPfS_S_ii_param_0,
	.param .u64 .ptr .align 1 _Z13matrixMulCUDAPfS_S_ii_param_1,
	.param .u64 .ptr .align 1 _Z13matrixMulCUDAPfS_S_ii_param_2,
	.param .u32 _Z13matrixMulCUDAPfS_S_ii_param_3,
	.param .u32 _Z13matrixMulCUDAPfS_S_ii_param_4
)
{
	.reg .pred 	%p<11>;
	.reg .b32 	%r<106>;
	.reg .b32 	%f<368>;
	.reg .b64 	%rd<40>;
	// demoted variable
	.shared .align 4 .b8 _ZZ13matrixMulCUDAPfS_S_iiE8shared_a[1024];
	// demoted variable
	.shared .align 4 .b8 _ZZ13matrixMulCUDAPfS_S_iiE8shared_b[1024];
	ld.param.u32 	%r32, [_Z13matrixMulCUDAPfS_S_ii_param_3];
	mov.u32 	%r34, %ctaid.x;
	mov.u32 	%r35, %ctaid.y;
	mov.u32 	%r1, %tid.x;
	mov.u32 	%r2, %tid.y;
	shl.b32 	%r36, %r35, 4;
	add.s32 	%r3, %r36, %r2;
	shl.b32 	%r4, %r34, 4;
	add.s32 	%r5, %r4, %r1;
	shr.s32 	%r37, %r32, 31;
	shr.u32 	%r38, %r37, 28;
	add.s32 	%r39, %r32, %r38;
	shr.s32 	%r6, %r39, 4;
	setp.lt.s32 	%p1, %r32, 16;
	mov.f32 	%f367, 0f00000000;
	@%p1 bra 	$L__BB0_9;
	mad.lo.s32 	%r102, %r32, %r3, %r1;
	shl.b32 	%r41, %r2, 6;
	mov.u32 	%r42, _ZZ13matrixMulCUDAPfS_S_iiE8shared_a;
	add.s32 	%r8, %r42, %r41;
	add.s32 	%r43, %r6, -1;
	setp.lt.u32 	%p2, %r43, 3;
	mov.f32 	%f367, 0f00000000;
	mov.b32 	%r105, 0;
	@%p2 bra 	$L__BB0_4;
	and.b32  	%r105, %r6, 134217724;
	neg.s32 	%r103, %r105;
	add.s32 	%r45, %r2, 48;
	mad.lo.s32 	%r46, %r32, %r45, %r1;
	add.s32 	%r101, %r46, %r4;
	add.s32 	%r47, %r2, 32;
	mad.lo.s32 	%r48, %r32, %r47, %r1;
	add.s32 	%r100, %r48, %r4;
	add.s32 	%r49, %r2, 16;
	mad.lo.s32 	%r50, %r32, %r49, %r1;
	add.s32 	%r99, %r50, %r4;
	mad.lo.s32 	%r51, %r2, %r32, %r1;
	add.s32 	%r98, %r51, %r4;
	mov.f32 	%f367, 0f00000000;
$L__BB0_3:
	.pragma "nounroll";
	ld.param.u64 	%rd36, [_Z13matrixMulCUDAPfS_S_ii_param_1];
	ld.param.u64 	%rd33, [_Z13matrixMulCUDAPfS_S_ii_param_0];
	cvta.to.global.u64 	%rd4, %rd33;
	mul.wide.s32 	%rd5, %r102, 4;
	add.s64 	%rd6, %rd4, %rd5;
	ld.global.f32 	%f14, [%rd6];
	shl.b32 	%r53, %r1, 2;
	add.s32 	%r54, %r8, %r53;
	st.shared.f32 	[%r54], %f14;
	cvta.to.global.u64 	%rd7, %rd36;
	mul.wide.u32 	%rd8, %r98, 4;
	add.s64 	%rd9, %rd7, %rd8;
	ld.global.f32 	%f15, [%rd9];
	mov.u32 	%r56, _ZZ13matrixMulCUDAPfS_S_iiE8shared_b;
	add.s32 	%r57, %r56, %r53;
	add.s32 	%r58, %r57, %r41;
	st.shared.f32 	[%r58], %f15;
	bar.sync 	0;
	ld.shared.f32 	%f16, [%r8];
	ld.shared.f32 	%f17, [%r57];
	fma.rn.f32 	%f18, %f16, %f17, %f367;
	ld.shared.f32 	%f19, [%r8+4];
	ld.shared.f32 	%f20, [%r57+64];
	fma.rn.f32 	%f21, %f19, %f20, %f18;
	ld.shared.f32 	%f22, [%r8+8];
	ld.shared.f32 	%f23, [%r57+128];
	fma.rn.f32 	%f24, %f22, %f23, %f21;
	ld.shared.f32 	%f25, [%r8+12];
	ld.shared.f32 	%f26, [%r57+192];
	fma.rn.f32 	%f27, %f25, %f26, %f24;
	ld.shared.f32 	%f28, [%r8+16];
	ld.shared.f32 	%f29, [%r57+256];
	fma.rn.f32 	%f30, %f28, %f29, %f27;
	ld.shared.f32 	%f31, [%r8+20];
	ld.shared.f32 	%f32, [%r57+320];
	fma.rn.f32 	%f33, %f31, %f32, %f30;
	ld.shared.f32 	%f34, [%r8+24];
	ld.shared.f32 	%f35, [%r57+384];
	fma.rn.f32 	%f36, %f34, %f35, %f33;
	ld.shared.f32 	%f37, [%r8+28];
	ld.shared.f32 	%f38, [%r57+448];
	fma.rn.f32 	%f39, %f37, %f38, %f36;
	ld.shared.f32 	%f40, [%r8+32];
	ld.shared.f32 	%f41, [%r57+512];
	fma.rn.f32 	%f42, %f40, %f41, %f39;
	ld.shared.f32 	%f43, [%r8+36];
	ld.shared.f32 	%f44, [%r57+576];
	fma.rn.f32 	%f45, %f43, %f44, %f42;
	ld.shared.f32 	%f46, [%r8+40];
	ld.shared.f32 	%f47, [%r57+640];
	fma.rn.f32 	%f48, %f46, %f47, %f45;
	ld.shared.f32 	%f49, [%r8+44];
	ld.shared.f32 	%f50, [%r57+704];
	fma.rn.f32 	%f51, %f49, %f50, %f48;
	ld.shared.f32 	%f52, [%r8+48];
	ld.shared.f32 	%f53, [%r57+768];
	fma.rn.f32 	%f54, %f52, %f53, %f51;
	ld.shared.f32 	%f55, [%r8+52];
	ld.shared.f32 	%f56, [%r57+832];
	fma.rn.f32 	%f57, %f55, %f56, %f54;
	ld.shared.f32 	%f58, [%r8+56];
	ld.shared.f32 	%f59, [%r57+896];
	fma.rn.f32 	%f60, %f58, %f59, %f57;
	ld.shared.f32 	%f61, [%r8+60];
	ld.shared.f32 	%f62, [%r57+960];
	fma.rn.f32 	%f63, %f61, %f62, %f60;
	bar.sync 	0;
	ld.global.f32 	%f64, [%rd6+64];
	st.shared.f32 	[%r54], %f64;
	mul.wide.u32 	%rd10, %r99, 4;
	add.s64 	%rd11, %rd7, %rd10;
	ld.global.f32 	%f65, [%rd11];
	st.shared.f32 	[%r58], %f65;
	bar.sync 	0;
	ld.shared.f32 	%f66, [%r8];
	ld.shared.f32 	%f67, [%r57];
	fma.rn.f32 	%f68, %f66, %f67, %f63;
	ld.shared.f32 	%f69, [%r8+4];
	ld.shared.f32 	%f70, [%r57+64];
	fma.rn.f32 	%f71, %f69, %f70, %f68;
	ld.shared.f32 	%f72, [%r8+8];
	ld.shared.f32 	%f73, [%r57+128];
	fma.rn.f32 	%f74, %f72, %f73, %f71;
	ld.shared.f32 	%f75, [%r8+12];
	ld.shared.f32 	%f76, [%r57+192];
	fma.rn.f32 	%f77, %f75, %f76, %f74;
	ld.shared.f32 	%f78, [%r8+16];
	ld.shared.f32 	%f79, [%r57+256];
	fma.rn.f32 	%f80, %f78, %f79, %f77;
	ld.shared.f32 	%f81, [%r8+20];
	ld.shared.f32 	%f82, [%r57+320];
	fma.rn.f32 	%f83, %f81, %f82, %f80;
	ld.shared.f32 	%f84, [%r8+24];
	ld.shared.f32 	%f85, [%r57+384];
	fma.rn.f32 	%f86, %f84, %f85, %f83;
	ld.shared.f32 	%f87, [%r8+28];
	ld.shared.f32 	%f88, [%r57+448];
	fma.rn.f32 	%f89, %f87, %f88, %f86;
	ld.shared.f32 	%f90, [%r8+32];
	ld.shared.f32 	%f91, [%r57+512];
	fma.rn.f32 	%f92, %f90, %f91, %f89;
	ld.shared.f32 	%f93, [%r8+36];
	ld.shared.f32 	%f94, [%r57+576];
	fma.rn.f32 	%f95, %f93, %f94, %f92;
	ld.shared.f32 	%f96, [%r8+40];
	ld.shared.f32 	%f97, [%r57+640];
	fma.rn.f32 	%f98, %f96, %f97, %f95;
	ld.shared.f32 	%f99, [%r8+44];
	ld.shared.f32 	%f100, [%r57+704];
	fma.rn.f32 	%f101, %f99, %f100, %f98;
	ld.shared.f32 	%f102, [%r8+48];
	ld.shared.f32 	%f103, [%r57+768];
	fma.rn.f32 	%f104, %f102, %f103, %f101;
	ld.shared.f32 	%f105, [%r8+52];
	ld.shared.f32 	%f106, [%r57+832];
	fma.rn.f32 	%f107, %f105, %f106, %f104;
	ld.shared.f32 	%f108, [%r8+56];
	ld.shared.f32 	%f109, [%r57+896];
	fma.rn.f32 	%f110, %f108, %f109, %f107;
	ld.shared.f32 	%f111, [%r8+60];
	ld.shared.f32 	%f112, [%r57+960];
	fma.rn.f32 	%f113, %f111, %f112, %f110;
	bar.sync 	0;
	ld.global.f32 	%f114, [%rd6+128];
	st.shared.f32 	[%r54], %f114;
	mul.wide.u32 	%rd12, %r100, 4;
	add.s64 	%rd13, %rd7, %rd12;
	ld.global.f32 	%f115, [%rd13];
	st.shared.f32 	[%r58], %f115;
	bar.sync 	0;
	ld.shared.f32 	%f116, [%r8];
	ld.shared.f32 	%f117, [%r57];
	fma.rn.f32 	%f118, %f116, %f117, %f113;
	ld.shared.f32 	%f119, [%r8+4];
	ld.shared.f32 	%f120, [%r57+64];
	fma.rn.f32 	%f121, %f119, %f120, %f118;
	ld.shared.f32 	%f122, [%r8+8];
	ld.shared.f32 	%f123, [%r57+128];
	fma.rn.f32 	%f124, %f122, %f123, %f121;
	ld.shared.f32 	%f125, [%r8+12];
	ld.shared.f32 	%f126, [%r57+192];
	fma.rn.f32 	%f127, %f125, %f126, %f124;
	ld.shared.f32 	%f128, [%r8+16];
	ld.shared.f32 	%f129, [%r57+256];
	fma.rn.f32 	%f130, %f128, %f129, %f127;
	ld.shared.f32 	%f131, [%r8+20];
	ld.shared.f32 	%f132, [%r57+320];
	fma.rn.f32 	%f133, %f131, %f132, %f130;
	ld.shared.f32 	%f134, [%r8+24];
	ld.shared.f32 	%f135, [%r57+384];
	fma.rn.f32 	%f136, %f134, %f135, %f133;
	ld.shared.f32 	%f137, [%r8+28];
	ld.shared.f32 	%f138, [%r57+448];
	fma.rn.f32 	%f139, %f137, %f138, %f136;
	ld.shared.f32 	%f140, [%r8+32];
	ld.shared.f32 	%f141, [%r57+512];
	fma.rn.f32 	%f142, %f140, %f141, %f139;
	ld.shared.f32 	%f143, [%r8+36];
	ld.shared.f32 	%f144, [%r57+576];
	fma.rn.f32 	%f145, %f143, %f144, %f142;
	ld.shared.f32 	%f146, [%r8+40];
	ld.shared.f32 	%f147, [%r57+640];
	fma.rn.f32 	%f148, %f146, %f147, %f145;
	ld.shared.f32 	%f149, [%r8+44];
	ld.shared.f32 	%f150, [%r57+704];
	fma.rn.f32 	%f151, %f149, %f150, %f148;
	ld.shared.f32 	%f152, [%r8+48];
	ld.shared.f32 	%f153, [%r57+768];
	fma.rn.f32 	%f154, %f152, %f153, %f151;
	ld.shared.f32 	%f155, [%r8+52];
	ld.shared.f32 	%f156, [%r57+832];
	fma.rn.f32 	%f157, %f155, %f156, %f154;
	ld.shared.f32 	%f158, [%r8+56];
	ld.shared.f32 	%f159, [%r57+896];
	fma.rn.f32 	%f160, %f158, %f159, %f157;
	ld.shared.f32 	%f161, [%r8+60];
	ld.shared.f32 	%f162, [%r57+960];
	fma.rn.f32 	%f163, %f161, %f162, %f160;
	bar.sync 	0;
	ld.global.f32 	%f164, [%rd6+192];
	st.shared.f32 	[%r54], %f164;
	mul.wide.u32 	%rd14, %r101, 4;
	add.s64 	%rd15, %rd7, %rd14;
	ld.global.f32 	%f165, [%rd15];
	st.shared.f32 	[%r58], %f165;
	bar.sync 	0;
	ld.shared.f32 	%f166, [%r8];
	ld.shared.f32 	%f167, [%r57];
	fma.rn.f32 	%f168, %f166, %f167, %f163;
	ld.shared.f32 	%f169, [%r8+4];
	ld.shared.f32 	%f170, [%r57+64];
	fma.rn.f32 	%f171, %f169, %f170, %f168;
	ld.shared.f32 	%f172, [%r8+8];
	ld.shared.f32 	%f173, [%r57+128];
	fma.rn.f32 	%f174, %f172, %f173, %f171;
	ld.shared.f32 	%f175, [%r8+12];
	ld.shared.f32 	%f176, [%r57+192];
	fma.rn.f32 	%f177, %f175, %f176, %f174;
	ld.shared.f32 	%f178, [%r8+16];
	ld.shared.f32 	%f179, [%r57+256];
	fma.rn.f32 	%f180, %f178, %f179, %f177;
	ld.shared.f32 	%f181, [%r8+20];
	ld.shared.f32 	%f182, [%r57+320];
	fma.rn.f32 	%f183, %f181, %f182, %f180;
	ld.shared.f32 	%f184, [%r8+24];
	ld.shared.f32 	%f185, [%r57+384];
	fma.rn.f32 	%f186, %f184, %f185, %f183;
	ld.shared.f32 	%f187, [%r8+28];
	ld.shared.f32 	%f188, [%r57+448];
	fma.rn.f32 	%f189, %f187, %f188, %f186;
	ld.shared.f32 	%f190, [%r8+32];
	ld.shared.f32 	%f191, [%r57+512];
	fma.rn.f32 	%f192, %f190, %f191, %f189;
	ld.shared.f32 	%f193, [%r8+36];
	ld.shared.f32 	%f194, [%r57+576];
	fma.rn.f32 	%f195, %f193, %f194, %f192;
	ld.shared.f32 	%f196, [%r8+40];
	ld.shared.f32 	%f197, [%r57+640];
	fma.rn.f32 	%f198, %f196, %f197, %f195;
	ld.shared.f32 	%f199, [%r8+44];
	ld.shared.f32 	%f200, [%r57+704];
	fma.rn.f32 	%f201, %f199, %f200, %f198;
	ld.shared.f32 	%f202, [%r8+48];
	ld.shared.f32 	%f203, [%r57+768];
	fma.rn.f32 	%f204, %f202, %f203, %f201;
	ld.shared.f32 	%f205, [%r8+52];
	ld.shared.f32 	%f206, [%r57+832];
	fma.rn.f32 	%f207, %f205, %f206, %f204;
	ld.shared.f32 	%f208, [%r8+56];
	ld.shared.f32 	%f209, [%r57+896];
	fma.rn.f32 	%f210, %f208, %f209, %f207;
	ld.shared.f32 	%f211, [%r8+60];
	ld.shared.f32 	%f212, [%r57+960];
	fma.rn.f32 	%f367, %f211, %f212, %f210;
	bar.sync 	0;
	add.s32 	%r103, %r103, 4;
	add.s32 	%r102, %r102, 64;
	shl.b32 	%r59, %r32, 6;
	add.s32 	%r101, %r101, %r59;
	add.s32 	%r100, %r100, %r59;
	add.s32 	%r99, %r99, %r59;
	add.s32 	%r98, %r98, %r59;
	setp.ne.s32 	%p3, %r103, 0;
	@%p3 bra 	$L__BB0_3;
$L__BB0_4:
	and.b32  	%r28, %r6, 3;
	setp.eq.s32 	%p4, %r28, 0;
	@%p4 bra 	$L__BB0_9;
	setp.eq.s32 	%p5, %r28, 1;
	@%p5 bra 	$L__BB0_7;
	ld.param.u64 	%rd37, [_Z13matrixMulCUDAPfS_S_ii_param_1];
	ld.param.u64 	%rd34, [_Z13matrixMulCUDAPfS_S_ii_param_0];
	shl.b32 	%r60, %r105, 4;
	mad.lo.s32 	%r65, %r32, %r3, %r1;
	add.s32 	%r66, %r65, %r60;
	cvta.to.global.u64 	%rd16, %rd34;
	mul.wide.s32 	%rd17, %r66, 4;
	add.s64 	%rd18, %rd16, %rd17;
	ld.global.f32 	%f214, [%rd18];
	shl.b32 	%r67, %r1, 2;
	add.s32 	%r68, %r8, %r67;
	st.shared.f32 	[%r68], %f214;
	add.s32 	%r69, %r60, %r2;
	mad.lo.s32 	%r70, %r69, %r32, %r5;
	cvta.to.global.u64 	%rd19, %rd37;
	mul.wide.u32 	%rd20, %r70, 4;
	add.s64 	%rd21, %rd19, %rd20;
	ld.global.f32 	%f215, [%rd21];
	mov.u32 	%r72, _ZZ13matrixMulCUDAPfS_S_iiE8shared_b;
	add.s32 	%r73, %r72, %r67;
	add.s32 	%r74, %r73, %r41;
	st.shared.f32 	[%r74], %f215;
	bar.sync 	0;
	ld.shared.f32 	%f216, [%r8];
	ld.shared.f32 	%f217, [%r73];
	fma.rn.f32 	%f218, %f216, %f217, %f367;
	ld.shared.f32 	%f219, [%r8+4];
	ld.shared.f32 	%f220, [%r73+64];
	fma.rn.f32 	%f221, %f219, %f220, %f218;
	ld.shared.f32 	%f222, [%r8+8];
	ld.shared.f32 	%f223, [%r73+128];
	fma.rn.f32 	%f224, %f222, %f223, %f221;
	ld.shared.f32 	%f225, [%r8+12];
	ld.shared.f32 	%f226, [%r73+192];
	fma.rn.f32 	%f227, %f225, %f226, %f224;
	ld.shared.f32 	%f228, [%r8+16];
	ld.shared.f32 	%f229, [%r73+256];
	fma.rn.f32 	%f230, %f228, %f229, %f227;
	ld.shared.f32 	%f231, [%r8+20];
	ld.shared.f32 	%f232, [%r73+320];
	fma.rn.f32 	%f233, %f231, %f232, %f230;
	ld.shared.f32 	%f234, [%r8+24];
	ld.shared.f32 	%f235, [%r73+384];
	fma.rn.f32 	%f236, %f234, %f235, %f233;
	ld.shared.f32 	%f237, [%r8+28];
	ld.shared.f32 	%f238, [%r73+448];
	fma.rn.f32 	%f239, %f237, %f238, %f236;
	ld.shared.f32 	%f240, [%r8+32];
	ld.shared.f32 	%f241, [%r73+512];
	fma.rn.f32 	%f242, %f240, %f241, %f239;
	ld.shared.f32 	%f243, [%r8+36];
	ld.shared.f32 	%f244, [%r73+576];
	fma.rn.f32 	%f245, %f243, %f244, %f242;
	ld.shared.f32 	%f246, [%r8+40];
	ld.shared.f32 	%f247, [%r73+640];
	fma.rn.f32 	%f248, %f246, %f247, %f245;
	ld.shared.f32 	%f249, [%r8+44];
	ld.shared.f32 	%f250, [%r73+704];
	fma.rn.f32 	%f251, %f249, %f250, %f248;
	ld.shared.f32 	%f252, [%r8+48];
	ld.shared.f32 	%f253, [%r73+768];
	fma.rn.f32 	%f254, %f252, %f253, %f251;
	ld.shared.f32 	%f255, [%r8+52];
	ld.shared.f32 	%f256, [%r73+832];
	fma.rn.f32 	%f257, %f255, %f256, %f254;
	ld.shared.f32 	%f258, [%r8+56];
	ld.shared.f32 	%f259, [%r73+896];
	fma.rn.f32 	%f260, %f258, %f259, %f257;
	ld.shared.f32 	%f261, [%r8+60];
	ld.shared.f32 	%f262, [%r73+960];
	fma.rn.f32 	%f263, %f261, %f262, %f260;
	bar.sync 	0;
	ld.global.f32 	%f264, [%rd18+64];
	st.shared.f32 	[%r68], %f264;
	add.s32 	%r75, %r69, 16;
	mad.lo.s32 	%r76, %r75, %r32, %r5;
	mul.wide.u32 	%rd22, %r76, 4;
	add.s64 	%rd23, %rd19, %rd22;
	ld.global.f32 	%f265, [%rd23];
	st.shared.f32 	[%r74], %f265;
	bar.sync 	0;
	ld.shared.f32 	%f266, [%r8];
	ld.shared.f32 	%f267, [%r73];
	fma.rn.f32 	%f268, %f266, %f267, %f263;
	ld.shared.f32 	%f269, [%r8+4];
	ld.shared.f32 	%f270, [%r73+64];
	fma.rn.f32 	%f271, %f269, %f270, %f268;
	ld.shared.f32 	%f272, [%r8+8];
	ld.shared.f32 	%f273, [%r73+128];
	fma.rn.f32 	%f274, %f272, %f273, %f271;
	ld.shared.f32 	%f275, [%r8+12];
	ld.shared.f32 	%f276, [%r73+192];
	fma.rn.f32 	%f277, %f275, %f276, %f274;
	ld.shared.f32 	%f278, [%r8+16];
	ld.shared.f32 	%f279, [%r73+256];
	fma.rn.f32 	%f280, %f278, %f279, %f277;
	ld.shared.f32 	%f281, [%r8+20];
	ld.shared.f32 	%f282, [%r73+320];
	fma.rn.f32 	%f283, %f281, %f282, %f280;
	ld.shared.f32 	%f284, [%r8+24];
	ld.shared.f32 	%f285, [%r73+384];
	fma.rn.f32 	%f286, %f284, %f285, %f283;
	ld.shared.f32 	%f287, [%r8+28];
	ld.shared.f32 	%f288, [%r73+448];
	fma.rn.f32 	%f289, %f287, %f288, %f286;
	ld.shared.f32 	%f290, [%r8+32];
	ld.shared.f32 	%f291, [%r73+512];
	fma.rn.f32 	%f292, %f290, %f291, %f289;
	ld.shared.f32 	%f293, [%r8+36];
	ld.shared.f32 	%f294, [%r73+576];
	fma.rn.f32 	%f295, %f293, %f294, %f292;
	ld.shared.f32 	%f296, [%r8+40];
	ld.shared.f32 	%f297, [%r73+640];
	fma.rn.f32 	%f298, %f296, %f297, %f295;
	ld.shared.f32 	%f299, [%r8+44];
	ld.shared.f32 	%f300, [%r73+704];
	fma.rn.f32 	%f301, %f299, %f300, %f298;
	ld.shared.f32 	%f302, [%r8+48];
	ld.shared.f32 	%f303, [%r73+768];
	fma.rn.f32 	%f304, %f302, %f303, %f301;
	ld.shared.f32 	%f305, [%r8+52];
	ld.shared.f32 	%f306, [%r73+832];
	fma.rn.f32 	%f307, %f305, %f306, %f304;
	ld.shared.f32 	%f308, [%r8+56];
	ld.shared.f32 	%f309, [%r73+896];
	fma.rn.f32 	%f310, %f308, %f309, %f307;
	ld.shared.f32 	%f311, [%r8+60];
	ld.shared.f32 	%f312, [%r73+960];
	fma.rn.f32 	%f367, %f311, %f312, %f310;
	bar.sync 	0;
	add.s32 	%r105, %r105, 2;
$L__BB0_7:
	and.b32  	%r77, %r6, 1;
	setp.eq.b32 	%p6, %r77, 1;
	not.pred 	%p7, %p6;
	@%p7 bra 	$L__BB0_9;
	ld.param.u64 	%rd38, [_Z13matrixMulCUDAPfS_S_ii_param_1];
	ld.param.u64 	%rd35, [_Z13matrixMulCUDAPfS_S_ii_param_0];
	shl.b32 	%r78, %r105, 4;
	mad.lo.s32 	%r83, %r32, %r3, %r1;
	add.s32 	%r84, %r83, %r78;
	cvta.to.global.u64 	%rd24, %rd35;
	mul.wide.s32 	%rd25, %r84, 4;
	add.s64 	%rd26, %rd24, %rd25;
	ld.global.f32 	%f313, [%rd26];
	shl.b32 	%r85, %r1, 2;
	add.s32 	%r86, %r8, %r85;
	st.shared.f32 	[%r86], %f313;
	add.s32 	%r87, %r78, %r2;
	mad.lo.s32 	%r88, %r87, %r32, %r5;
	cvta.to.global.u64 	%rd27, %rd38;
	mul.wide.u32 	%rd28, %r88, 4;
	add.s64 	%rd29, %rd27, %rd28;
	ld.global.f32 	%f314, [%rd29];
	mov.u32 	%r90, _ZZ13matrixMulCUDAPfS_S_iiE8shared_b;
	add.s32 	%r91, %r90, %r85;
	add.s32 	%r92, %r91, %r41;
	st.shared.f32 	[%r92], %f314;
	bar.sync 	0;
	ld.shared.f32 	%f315, [%r8];
	ld.shared.f32 	%f316, [%r91];
	fma.rn.f32 	%f317, %f315, %f316, %f367;
	ld.shared.f32 	%f318, [%r8+4];
	ld.shared.f32 	%f319, [%r91+64];
	fma.rn.f32 	%f320, %f318, %f319, %f317;
	ld.shared.f32 	%f321, [%r8+8];
	ld.shared.f32 	%f322, [%r91+128];
	fma.rn.f32 	%f323, %f321, %f322, %f320;
	ld.shared.f32 	%f324, [%r8+12];
	ld.shared.f32 	%f325, [%r91+192];
	fma.rn.f32 	%f326, %f324, %f325, %f323;
	ld.shared.f32 	%f327, [%r8+16];
	ld.shared.f32 	%f328, [%r91+256];
	fma.rn.f32 	%f329, %f327, %f328, %f326;
	ld.shared.f32 	%f330, [%r8+20];
	ld.shared.f32 	%f331, [%r91+320];
	fma.rn.f32 	%f332, %f330, %f331, %f329;
	ld.shared.f32 	%f333, [%r8+24];
	ld.shared.f32 	%f334, [%r91+384];
	fma.rn.f32 	%f335, %f333, %f334, %f332;
	ld.shared.f32 	%f336, [%r8+28];
	ld.shared.f32 	%f337, [%r91+448];
	fma.rn.f32 	%f338, %f336, %f337, %f335;
	ld.shared.f32 	%f339, [%r8+32];
	ld.shared.f32 	%f340, [%r91+512];
	fma.rn.f32 	%f341, %f339, %f340, %f338;
	ld.shared.f32 	%f342, [%r8+36];
	ld.shared.f32 	%f343, [%r91+576];
	fma.rn.f32 	%f344, %f342, %f343, %f341;
	ld.shared.f32 	%f345, [%r8+40];
	ld.shared.f32 	%f346, [%r91+640];
	fma.rn.f32 	%f347, %f345, %f346, %f344;
	ld.shared.f32 	%f348, [%r8+44];
	ld.shared.f32 	%f349, [%r91+704];
	fma.rn.f32 	%f350, %f348, %f349, %f347;
	ld.shared.f32 	%f351, [%r8+48];
	ld.shared.f32 	%f352, [%r91+768];
	fma.rn.f32 	%f353, %f351, %f352, %f350;
	ld.shared.f32 	%f354, [%r8+52];
	ld.shared.f32 	%f355, [%r91+832];
	fma.rn.f32 	%f356, %f354, %f355, %f353;
	ld.shared.f32 	%f357, [%r8+56];
	ld.shared.f32 	%f358, [%r91+896];
	fma.rn.f32 	%f359, %f357, %f358, %f356;
	ld.shared.f32 	%f360, [%r8+60];
	ld.shared.f32 	%f361, [%r91+960];
	fma.rn.f32 	%f367, %f360, %f361, %f359;
	bar.sync 	0;
$L__BB0_9:
	ld.param.u32 	%r97, [_Z13matrixMulCUDAPfS_S_ii_param_4];
	setp.ge.s32 	%p8, %r3, %r97;
	setp.ge.s32 	%p9, %r5, %r32;
	or.pred  	%p10, %p8, %p9;
	@%p10 bra 	$L__BB0_11;
	ld.param.u64 	%rd39, [_Z13matrixMulCUDAPfS_S_ii_param_2];
	mad.lo.s32 	%r96, %r32, %r3, %r5;
	cvta.to.global.u64 	%rd30, %rd39;
	mul.wide.u32 	%rd31, %r96, 4;
	add.s64 	%rd32, %rd30, %rd31;
	st.global.f32 	[%rd32], %f367;
$L__BB0_11:
	ret;

}


// ===== COMPILED SASS (sm_100) =====

	.target	sm_100

	.elftype	@"ET_EXEC"


//--------------------- .note.nv.tkinfo           --------------------------
	.section	.note.nv.tkinfo,"",@"SHT_NOTE"
	.sectionflags	@"SHF_NOTE_NV_TKINFO"
	.tkinfo
        /*0018*/ 	.word	0x00000002
        /*0030*/ 	.string	""
        /*0030*/ 	.string	"ptxas"
        /*0030*/ 	.string	"Cuda compilation tools, release 13.0, V13.0.88"
        /*0030*/ 	.string	"Build cuda_13.0.r13.0/compiler.36424714_0"
        /*0030*/ 	.string	"-arch sm_100 -m 64 "



//--------------------- .note.nv.cuinfo           --------------------------
	.section	.note.nv.cuinfo,"",@"SHT_NOTE"
	.sectionflags	@"SHF_NOTE_NV_CUINFO"
        /*0018*/ 	.short	0x0002
        /*001a*/ 	.short	0x0064
        /*001c*/ 	.short	0x0082
	.zero		2


//--------------------- .nv.info                  --------------------------
	.section	.nv.info,"",@"SHT_CUDA_INFO"
	.align	4


	//----- nvinfo : EIATTR_REGCOUNT
	.align		4
        /*0000*/ 	.byte	0x04, 0x2f
        /*0002*/ 	.short	(.L_1 - .L_0)
	.align		4
.L_0:
        /*0004*/ 	.word	index@(_Z13matrixMulCUDAPfS_S_ii)
        /*0008*/ 	.word	0x00000028


	//----- nvinfo : EIATTR_FRAME_SIZE
	.align		4
.L_1:
        /*000c*/ 	.byte	0x04, 0x11
        /*000e*/ 	.short	(.L_3 - .L_2)
	.align		4
.L_2:
        /*0010*/ 	.word	index@(_Z13matrixMulCUDAPfS_S_ii)
        /*0014*/ 	.word	0x00000000


	//----- nvinfo : EIATTR_MIN_STACK_SIZE
	.align		4
.L_3:
        /*0018*/ 	.byte	0x04, 0x12
        /*001a*/ 	.short	(.L_5 - .L_4)
	.align		4
.L_4:
        /*001c*/ 	.word	index@(_Z13matrixMulCUDAPfS_S_ii)
        /*0020*/ 	.word	0x00000000
.L_5:


//--------------------- .nv.compat                --------------------------
	.section	.nv.compat,"",@"SHT_CUDA_COMPAT_INFO"
	.align	4
        /*0000*/ 	.byte	0x02, 0x09, 0x00, 0x00, 0x02, 0x02, 0x01, 0x00, 0x02, 0x05, 0x05, 0x00, 0x03, 0x07, 0x01, 0x01
        /*0010*/ 	.byte	0x02, 0x03, 0x00, 0x00, 0x02, 0x06, 0x01, 0x00, 0x04, 0x0b, 0x08, 0x00, 0x09, 0x00, 0x00, 0x00
        /*0020*/ 	.byte	0x00, 0x00, 0x00, 0x00


//--------------------- .nv.info._Z13matrixMulCUDAPfS_S_ii --------------------------
	.section	.nv.info._Z13matrixMulCUDAPfS_S_ii,"",@"SHT_CUDA_INFO"
	.sectionflags	@""
	.align	4


	//----- nvinfo : EIATTR_CUDA_API_VERSION
	.align		4
        /*0000*/ 	.byte	0x04, 0x37
        /*0002*/ 	.short	(.L_7 - .L_6)
.L_6:
        /*0004*/ 	.word	0x00000082


	//----- nvinfo : EIATTR_KPARAM_INFO
	.align		4
.L_7:
        /*0008*/ 	.byte	0x04, 0x17
        /*000a*/ 	.short	(.L_9 - .L_8)
.L_8:
        /*000c*/ 	.word	0x00000000
        /*0010*/ 	.short	0x0004
        /*0012*/ 	.short	0x001c
        /*0014*/ 	.byte	0x00, 0xf0, 0x11, 0x00


	//----- nvinfo : EIATTR_KPARAM_INFO
	.align		4
.L_9:
        /*0018*/ 	.byte	0x04, 0x17
        /*001a*/ 	.short	(.L_11 - .L_10)
.L_10:
        /*001c*/ 	.word	0x00000000
        /*0020*/ 	.short	0x0003
        /*0022*/ 	.short	0x0018
        /*0024*/ 	.byte	0x00, 0xf0, 0x11, 0x00


	//----- nvinfo : EIATTR_KPARAM_INFO
	.align		4
.L_11:
        /*0028*/ 	.byte	0x04, 0x17
        /*002a*/ 	.short	(.L_13 - .L_12)
.L_12:
        /*002c*/ 	.word	0x00000000
        /*0030*/ 	.short	0x0002
        /*0032*/ 	.short	0x0010
        /*0034*/ 	.byte	0x00, 0xf5, 0x21, 0x00


	//----- nvinfo : EIATTR_KPARAM_INFO
	.align		4
.L_13:
        /*0038*/ 	.byte	0x04, 0x17
        /*003a*/ 	.short	(.L_15 - .L_14)
.L_14:
        /*003c*/ 	.word	0x00000000
        /*0040*/ 	.short	0x0001
        /*0042*/ 	.short	0x0008
        /*0044*/ 	.byte	0x00, 0xf5, 0x21, 0x00


	//----- nvinfo : EIATTR_KPARAM_INFO
	.align		4
.L_15:
        /*0048*/ 	.byte	0x04, 0x17
        /*004a*/ 	.short	(.L_17 - .L_16)
.L_16:
        /*004c*/ 	.word	0x00000000
        /*0050*/ 	.short	0x0000
        /*0052*/ 	.short	0x0000
        /*0054*/ 	.byte	0x00, 0xf5, 0x21, 0x00


	//----- nvinfo : EIATTR_SPARSE_MMA_MASK
	.align		4
.L_17:
        /*0058*/ 	.byte	0x03, 0x50
        /*005a*/ 	.short	0x0000


	//----- nvinfo : EIATTR_MAXREG_COUNT
	.align		4
        /*005c*/ 	.byte	0x03, 0x1b
        /*005e*/ 	.short	0x00ff


	//----- nvinfo : EIATTR_NUM_BARRIERS
	.align		4
        /*0060*/ 	.byte	0x02, 0x4c
        /*0062*/ 	.byte	0x01
	.zero		1


	//----- nvinfo : EIATTR_MERCURY_ISA_VERSION
	.align		4
        /*0064*/ 	.byte	0x03, 0x5f
        /*0066*/ 	.short	0x0101


	//----- nvinfo : EIATTR_VRC_CTA_INIT_COUNT
	.align		4
        /*0068*/ 	.byte	0x02, 0x4a
	.zero		1
	.zero		1


	//----- nvinfo : EIATTR_EXIT_INSTR_OFFSETS
	.align		4
        /*006c*/ 	.byte	0x04, 0x1c
        /*006e*/ 	.short	(.L_19 - .L_18)


	//   ....[0]....
.L_18:
        /*0070*/ 	.word	0x00001880


	//   ....[1]....
        /*0074*/ 	.word	0x000018d0


	//----- nvinfo : EIATTR_CBANK_PARAM_SIZE
	.align		4
.L_19:
        /*0078*/ 	.byte	0x03, 0x19
        /*007a*/ 	.short	0x0020


	//----- nvinfo : EIATTR_PARAM_CBANK
	.align		4
        /*007c*/ 	.byte	0x04, 0x0a
        /*007e*/ 	.short	(.L_21 - .L_20)
	.align		4
.L_20:
        /*0080*/ 	.word	index@(.nv.constant0._Z13matrixMulCUDAPfS_S_ii)
        /*0084*/ 	.short	0x0380
        /*0086*/ 	.short	0x0020


	//----- nvinfo : EIATTR_SW_WAR
	.align		4
.L_21:
        /*0088*/ 	.byte	0x04, 0x36
        /*008a*/ 	.short	(.L_23 - .L_22)
.L_22:
        /*008c*/ 	.word	0x00000008
.L_23:


//--------------------- .nv.callgraph             --------------------------
	.section	.nv.callgraph,"",@"SHT_CUDA_CALLGRAPH"
	.align	4
	.sectionentsize	8
	.align		4
        /*0000*/ 	.word	0x00000000
	.align		4
        /*0004*/ 	.word	0xffffffff
	.align		4
        /*0008*/ 	.word	0x00000000
	.align		4
        /*000c*/ 	.word	0xfffffffe
	.align		4
        /*0010*/ 	.word	0x00000000
	.align		4
        /*0014*/ 	.word	0xfffffffd
	.align		4
        /*0018*/ 	.word	0x00000000
	.align		4
        /*001c*/ 	.word	0xfffffffc


//--------------------- .text._Z13matrixMulCUDAPfS_S_ii --------------------------
	.section	.text._Z13matrixMulCUDAPfS_S_ii,"ax",@progbits
	.align	128
        .global         _Z13matrixMulCUDAPfS_S_ii
        .type           _Z13matrixMulCUDAPfS_S_ii,@function
        .size           _Z13matrixMulCUDAPfS_S_ii,(.L_x_5 - _Z13matrixMulCUDAPfS_S_ii)
        .other          _Z13matrixMulCUDAPfS_S_ii,@"STO_CUDA_ENTRY STV_DEFAULT"
_Z13matrixMulCUDAPfS_S_ii:
.text._Z13matrixMulCUDAPfS_S_ii:
[----:B------:R-:W-:Y:S08]  /*0000*/  LDC R1, c[0x0][0x37c] ;  /* 0x0000df00ff017b82 */ /* 0x000ff00000000800 */
[----:B------:R-:W0:Y:S01]  /*0010*/  LDC R5, c[0x0][0x398] ;  /* 0x0000e600ff057b82 */ /* 0x000e220000000800 */
[----:B------:R-:W1:Y:S01]  /*0020*/  S2R R6, SR_CTAID.Y ;  /* 0x0000000000067919 */ /* 0x000e620000002600 */
[----:B------:R-:W2:Y:S01]  /*0030*/  LDCU.64 UR8, c[0x0][0x358] ;  /* 0x00006b00ff0877ac */ /* 0x000ea20008000a00 */
[----:B------:R-:W-:Y:S01]  /*0040*/  HFMA2 R31, -RZ, RZ, 0, 0 ;  /* 0x00000000ff1f7431 */ /* 0x000fe200000001ff */
[----:B------:R-:W1:Y:S01]  /*0050*/  S2R R3, SR_TID.Y ;  /* 0x0000000000037919 */ /* 0x000e620000002200 */
[----:B------:R-:W3:Y:S01]  /*0060*/  S2R R11, SR_CTAID.X ;  /* 0x00000000000b7919 */ /* 0x000ee20000002500 */
[----:B------:R-:W3:Y:S01]  /*0070*/  S2R R2, SR_TID.X ;  /* 0x0000000000027919 */ /* 0x000ee20000002100 */
[----:B0-----:R-:W-:-:S02]  /*0080*/  ISETP.GE.AND P0, PT, R5, 0x10, PT ;  /* 0x000000100500780c */ /* 0x001fc40003f06270 */
[----:B------:R-:W-:-:S04]  /*0090*/  SHF.R.S32.HI R0, RZ, 0x1f, R5 ;  /* 0x0000001fff007819 */ /* 0x000fc80000011405 */
[----:B------:R-:W-:Y:S02]  /*00a0*/  LEA.HI R0, R0, R5, RZ, 0x4 ;  /* 0x0000000500007211 */ /* 0x000fe400078f20ff */
[----:B-1----:R-:W-:Y:S02]  /*00b0*/  LEA R6, R6, R3, 0x4 ;  /* 0x0000000306067211 */ /* 0x002fe400078e20ff */
[----:B---3--:R-:W-:-:S03]  /*00c0*/  LEA R4, R11, R2, 0x4 ;  /* 0x000000020b047211 */ /* 0x008fc600078e20ff */
[----:B--2---:R-:W-:Y:S05]  /*00d0*/  @!P0 BRA `(.L_x_0) ;  /* 0x0000001400dc8947 */ /* 0x004fea0003800000 */
[----:B------:R-:W0:Y:S01]  /*00e0*/  S2UR UR6, SR_CgaCtaId ;  /* 0x00000000000679c3 */ /* 0x000e220000008800 */
[----:B------:R-:W-:Y:S01]  /*00f0*/  SHF.R.S32.HI R29, RZ, 0x4, R0 ;  /* 0x00000004ff1d7819 */ /* 0x000fe20000011400 */
[----:B------:R-:W-:Y:S01]  /*0100*/  UMOV UR4, 0x400 ;  /* 0x0000040000047882 */ /* 0x000fe20000000000 */
[----:B------:R-:W-:Y:S01]  /*0110*/  IMAD R21, R6, R5, R2 ;  /* 0x0000000506157224 */ /* 0x000fe200078e0202 */
[----:B------:R-:W-:Y:S02]  /*0120*/  MOV R31, RZ ;  /* 0x000000ff001f7202 */ /* 0x000fe40000000f00 */
[----:B------:R-:W-:-:S04]  /*0130*/  IADD3 R0, PT, PT, R29, -0x1, RZ ;  /* 0xffffffff1d007810 */ /* 0x000fc80007ffe0ff */
[----:B------:R-:W-:Y:S02]  /*0140*/  ISETP.GE.U32.AND P0, PT, R0, 0x3, PT ;  /* 0x000000030000780c */ /* 0x000fe40003f06070 */
[----:B------:R-:W-:Y:S01]  /*0150*/  MOV R0, RZ ;  /* 0x000000ff00007202 */ /* 0x000fe20000000f00 */
[----:B0-----:R-:W-:-:S06]  /*0160*/  ULEA UR5, UR6, UR4, 0x18 ;  /* 0x0000000406057291 */ /* 0x001fcc000f8ec0ff */
[----:B------:R-:W-:-:S04]  /*0170*/  LEA R7, R3, UR5, 0x6 ;  /* 0x0000000503077c11 */ /* 0x000fc8000f8e30ff */
[----:B------:R-:W-:Y:S05]  /*0180*/  @!P0 BRA `(.L_x_1) ;  /* 0x0000000c002c8947 */ /* 0x000fea0003800000 */
[C---:B------:R-:W-:Y:S01]  /*0190*/  IADD3 R0, PT, PT, R3.reuse, 0x30, RZ ;  /* 0x0000003003007810 */ /* 0x040fe20007ffe0ff */
[----:B------:R-:W-:Y:S01]  /*01a0*/  UIADD3 UR5, UPT, UPT, UR4, 0x400, URZ ;  /* 0x0000040004057890 */ /* 0x000fe2000fffe0ff */
[C---:B------:R-:W-:Y:S01]  /*01b0*/  IADD3 R8, PT, PT, R3.reuse, 0x20, RZ ;  /* 0x0000002003087810 */ /* 0x040fe20007ffe0ff */
[CCC-:B------:R-:W-:Y:S01]  /*01c0*/  IMAD R24, R3.reuse, R5.reuse, R2.reuse ;  /* 0x0000000503187224 */ /* 0x1c0fe200078e0202 */
[----:B------:R-:W-:Y:S01]  /*01d0*/  IADD3 R9, PT, PT, R3, 0x10, RZ ;  /* 0x0000001003097810 */ /* 0x000fe20007ffe0ff */
[-CC-:B------:R-:W-:Y:S01]  /*01e0*/  IMAD R0, R0, R5.reuse, R2.reuse ;  /* 0x0000000500007224 */ /* 0x180fe200078e0202 */
[----:B------:R-:W-:Y:S01]  /*01f0*/  ULEA UR5, UR6, UR5, 0x18 ;  /* 0x0000000506057291 */ /* 0x000fe2000f8ec0ff */
[-CC-:B------:R-:W-:Y:S02]  /*0200*/  IMAD R8, R8, R5.reuse, R2.reuse ;  /* 0x0000000508087224 */ /* 0x180fe400078e0202 */
[----:B------:R-:W-:Y:S02]  /*0210*/  HFMA2 R31, -RZ, RZ, 0, 0 ;  /* 0x00000000ff1f7431 */ /* 0x000fe400000001ff */
[----:B------:R-:W-:Y:S01]  /*0220*/  IMAD R9, R9, R5, R2 ;  /* 0x0000000509097224 */ /* 0x000fe200078e0202 */
[----:B------:R-:W-:-:S02]  /*0230*/  LEA R30, R11, R0, 0x4 ;  /* 0x000000000b1e7211 */ /* 0x000fc400078e20ff */
[----:B------:R-:W-:Y:S02]  /*0240*/  LOP3.LUT R0, R29, 0x7fffffc, RZ, 0xc0, !PT ;  /* 0x07fffffc1d007812 */ /* 0x000fe400078ec0ff */
[----:B------:R-:W-:Y:S02]  /*0250*/  LEA R22, R2, UR5, 0x2 ;  /* 0x0000000502167c11 */ /* 0x000fe4000f8e10ff */
[C---:B------:R-:W-:Y:S02]  /*0260*/  LEA R24, R11.reuse, R24, 0x4 ;  /* 0x000000180b187211 */ /* 0x040fe400078e20ff */
[C---:B------:R-:W-:Y:S02]  /*0270*/  LEA R28, R11.reuse, R8, 0x4 ;  /* 0x000000080b1c7211 */ /* 0x040fe400078e20ff */
[----:B------:R-:W-:Y:S02]  /*0280*/  LEA R26, R11, R9, 0x4 ;  /* 0x000000090b1a7211 */ /* 0x000fe400078e20ff */
[----:B------:R-:W-:-:S02]  /*0290*/  MOV R27, R21 ;  /* 0x00000015001b7202 */ /* 0x000fc40000000f00 */
[----:B------:R-:W-:Y:S02]  /*02a0*/  LEA R23, R2, R7, 0x2 ;  /* 0x0000000702177211 */ /* 0x000fe400078e10ff */
[----:B------:R-:W-:Y:S02]  /*02b0*/  IADD3 R25, PT, PT, -R0, RZ, RZ ;  /* 0x000000ff00197210 */ /* 0x000fe40007ffe1ff */
[----:B------:R-:W-:-:S07]  /*02c0*/  LEA R20, R3, R22, 0x6 ;  /* 0x0000001603147211 */ /* 0x000fce00078e30ff */
.L_x_2:
[----:B------:R-:W0:Y:S08]  /*02d0*/  LDC.64 R16, c[0x0][0x380] ;  /* 0x0000e000ff107b82 */ /* 0x000e300000000a00 */
[----:B------:R-:W1:Y:S01]  /*02e0*/  LDC.64 R18, c[0x0][0x388] ;  /* 0x0000e200ff127b82 */ /* 0x000e620000000a00 */
[----:B0-----:R-:W-:-:S05]  /*02f0*/  IMAD.WIDE R16, R27, 0x4, R16 ;  /* 0x000000041b107825 */ /* 0x001fca00078e0210 */
[----:B------:R-:W2:Y:S01]  /*0300*/  LDG.E R10, desc[UR8][R16.64] ;  /* 0x00000008100a7981 */ /* 0x000ea2000c1e1900 */
[----:B-1----:R-:W-:-:S05]  /*0310*/  IMAD.WIDE.U32 R8, R24, 0x4, R18 ;  /* 0x0000000418087825 */ /* 0x002fca00078e0012 */
[----:B------:R-:W3:Y:S04]  /*0320*/  LDG.E R35, desc[UR8][R8.64] ;  /* 0x0000000808237981 */ /* 0x000ee8000c1e1900 */
[----:B--2---:R-:W-:Y:S04]  /*0330*/  STS [R23], R10 ;  /* 0x0000000a17007388 */ /* 0x004fe80000000800 */
[----:B---3--:R-:W-:Y:S01]  /*0340*/  STS [R20], R35 ;  /* 0x0000002314007388 */ /* 0x008fe20000000800 */
[----:B------:R-:W-:Y:S06]  /*0350*/  BAR.SYNC.DEFER_BLOCKING 0x0 ;  /* 0x0000000000007b1d */ /* 0x000fec0000010000 */
[----:B------:R-:W-:Y:S04]  /*0360*/  LDS R11, [R22] ;  /* 0x00000000160b7984 */ /* 0x000fe80000000800 */
[----:B------:R-:W0:Y:S04]  /*0370*/  LDS.128 R12, [R7] ;  /* 0x00000000070c7984 */ /* 0x000e280000000c00 */
[----:B------:R-:W1:Y:S04]  /*0380*/  LDS R37, [R22+0x40] ;  /* 0x0000400016257984 */ /* 0x000e680000000800 */
[----:B------:R-:W2:Y:S01]  /*0390*/  LDS R33, [R22+0x80] ;  /* 0x0000800016217984 */ /* 0x000ea20000000800 */
[----:B0-----:R-:W-:-:S03]  /*03a0*/  FFMA R32, R12, R11, R31 ;  /* 0x0000000b0c207223 */ /* 0x001fc6000000001f */
[----:B------:R-:W0:Y:S01]  /*03b0*/  LDS R12, [R22+0xc0] ;  /* 0x0000c000160c7984 */ /* 0x000e220000000800 */
[----:B-1----:R-:W-:-:S03]  /*03c0*/  FFMA R34, R37, R13, R32 ;  /* 0x0000000d25227223 */ /* 0x002fc60000000020 */
[----:B------:R-:W-:Y:S04]  /*03d0*/  LDS R13, [R22+0x100] ;  /* 0x00010000160d7984 */ /* 0x000fe80000000800 */
[----:B------:R-:W1:Y:S04]  /*03e0*/  LDS.128 R8, [R7+0x10] ;  /* 0x0000100007087984 */ /* 0x000e680000000c00 */
[----:B------:R-:W3:Y:S04]  /*03f0*/  LDS R32, [R22+0x140] ;  /* 0x0001400016207984 */ /* 0x000ee80000000800 */
[----:B------:R-:W4:Y:S01]  /*0400*/  LDS R31, [R22+0x180] ;  /* 0x00018000161f7984 */ /* 0x000f220000000800 */
[----:B--2---:R-:W-:-:S03]  /*0410*/  FFMA R33, R33, R14, R34 ;  /* 0x0000000e21217223 */ /* 0x004fc60000000022 */
[----:B------:R-:W-:Y:S04]  /*0420*/  LDS R37, [R22+0x340] ;  /* 0x0003400016257984 */ /* 0x000fe80000000800 */
[----:B------:R-:W-:Y:S01]  /*0430*/  LDS R34, [R22+0x3c0] ;  /* 0x0003c00016227984 */ /* 0x000fe20000000800 */
[----:B0-----:R-:W-:-:S03]  /*0440*/  FFMA R15, R12, R15, R33 ;  /* 0x0000000f0c0f7223 */ /* 0x001fc60000000021 */
[----:B------:R-:W-:Y:S01]  /*0450*/  LDS R33, [R22+0x240] ;  /* 0x0002400016217984 */ /* 0x000fe20000000800 */
[----:B-1----:R-:W-:-:S03]  /*0460*/  FFMA R13, R8, R13, R15 ;  /* 0x0000000d080d7223 */ /* 0x002fc6000000000f */
[----:B------:R-:W0:Y:S01]  /*0470*/  LDS R8, [R22+0x1c0] ;  /* 0x0001c00016087984 */ /* 0x000e220000000800 */
[----:B---3--:R-:W-:-:S03]  /*0480*/  FFMA R32, R32, R9, R13 ;  /* 0x0000000920207223 */ /* 0x008fc6000000000d */
[----:B------:R-:W-:Y:S04]  /*0490*/  LDS R9, [R22+0x200] ;  /* 0x0002000016097984 */ /* 0x000fe80000000800 */
[----:B------:R-:W1:Y:S01]  /*04a0*/  LDS.128 R12, [R7+0x20] ;  /* 0x00002000070c7984 */ /* 0x000e620000000c00 */
[----:B----4-:R-:W-:-:S03]  /*04b0*/  FFMA R31, R31, R10, R32 ;  /* 0x0000000a1f1f7223 */ /* 0x010fc60000000020 */
[----:B------:R-:W2:Y:S04]  /*04c0*/  LDS R32, [R22+0x280] ;  /* 0x0002800016207984 */ /* 0x000ea80000000800 */
[----:B------:R-:W3:Y:S01]  /*04d0*/  LDS R10, [R22+0x2c0] ;  /* 0x0002c000160a7984 */ /* 0x000ee20000000800 */
[----:B0-----:R-:W-:-:S03]  /*04e0*/  FFMA R11, R8, R11, R31 ;  /* 0x0000000b080b7223 */ /* 0x001fc6000000001f */
[----:B------:R-:W-:Y:S01]  /*04f0*/  LDS R31, [R22+0x380] ;  /* 0x00038000161f7984 */ /* 0x000fe20000000800 */
[----:B-1----:R-:W-:-:S03]  /*0500*/  FFMA R12, R12, R9, R11 ;  /* 0x000000090c0c7223 */ /* 0x002fc6000000000b */
[----:B------:R-:W-:Y:S01]  /*0510*/  LDS R9, [R22+0x300] ;  /* 0x0003000016097984 */ /* 0x000fe20000000800 */
[----:B------:R-:W-:-:S04]  /*0520*/  FFMA R13, R33, R13, R12 ;  /* 0x0000000d210d7223 */ /* 0x000fc8000000000c */
[----:B--2---:R-:W-:-:S04]  /*0530*/  FFMA R13, R32, R14, R13 ;  /* 0x0000000e200d7223 */ /* 0x004fc8000000000d */
[----:B---3--:R-:W-:Y:S02]  /*0540*/  FFMA R11, R10, R15, R13 ;  /* 0x0000000f0a0b7223 */ /* 0x008fe4000000000d */
[----:B------:R-:W0:Y:S01]  /*0550*/  LDS.128 R12, [R7+0x30] ;  /* 0x00003000070c7984 */ /* 0x000e220000000c00 */
[----:B------:R-:W-:Y:S01]  /*0560*/  IMAD.WIDE.U32 R32, R26, 0x4, R18 ;  /* 0x000000041a207825 */ /* 0x000fe200078e0012 */
[----:B------:R-:W-:Y:S06]  /*0570*/  BAR.SYNC.DEFER_BLOCKING 0x0 ;  /* 0x0000000000007b1d */ /* 0x000fec0000010000 */
[----:B------:R-:W2:Y:S04]  /*0580*/  LDG.E R33, desc[UR8][R32.64] ;  /* 0x0000000820217981 */ /* 0x000ea8000c1e1900 */
[----:B------:R-:W3:Y:S01]  /*0590*/  LDG.E R32, desc[UR8][R16.64+0x40] ;  /* 0x0000400810207981 */ /* 0x000ee2000c1e1900 */
[----:B0-----:R-:W-:-:S04]  /*05a0*/  FFMA R12, R12, R9, R11 ;  /* 0x000000090c0c7223 */ /* 0x001fc8000000000b */
[----:B------:R-:W-:-:S04]  /*05b0*/  FFMA R36, R37, R13, R12 ;  /* 0x0000000d25247223 */ /* 0x000fc8000000000c */
[----:B------:R-:W-:-:S04]  /*05c0*/  FFMA R31, R31, R14, R36 ;  /* 0x0000000e1f1f7223 */ /* 0x000fc80000000024 */
[----:B------:R-:W-:Y:S01]  /*05d0*/  FFMA R15, R34, R15, R31 ;  /* 0x0000000f220f7223 */ /* 0x000fe2000000001f */
[----:B---3--:R-:W-:Y:S04]  /*05e0*/  STS [R23], R32 ;  /* 0x0000002017007388 */ /* 0x008fe80000000800 */
[----:B--2---:R-:W-:Y:S01]  /*05f0*/  STS [R20], R33 ;  /* 0x0000002114007388 */ /* 0x004fe20000000800 */
[----:B------:R-:W-:Y:S06]  /*0600*/  BAR.SYNC.DEFER_BLOCKING 0x0 ;  /* 0x0000000000007b1d */ /* 0x000fec0000010000 */
[----:B------:R-:W-:Y:S04]  /*0610*/  LDS R35, [R22] ;  /* 0x0000000016237984 */ /* 0x000fe80000000800 */
[----:B------:R-:W0:Y:S04]  /*0620*/  LDS.128 R8, [R7] ;  /* 0x0000000007087984 */ /* 0x000e280000000c00 */
[----:B------:R-:W1:Y:S04]  /*0630*/  LDS R12, [R22+0x40] ;  /* 0x00004000160c7984 */ /* 0x000e680000000800 */
[----:B------:R-:W2:Y:S04]  /*0640*/  LDS R31, [R22+0x80] ;  /* 0x00008000161f7984 */ /* 0x000ea80000000800 */
[----:B------:R-:W-:Y:S04]  /*0650*/  LDS R32, [R22+0x140] ;  /* 0x0001400016207984 */ /* 0x000fe80000000800 */
[----:B------:R-:W-:Y:S04]  /*0660*/  LDS R33, [R22+0x180] ;  /* 0x0001800016217984 */ /* 0x000fe80000000800 */
[----:B------:R-:W-:Y:S01]  /*0670*/  LDS R37, [R22+0x340] ;  /* 0x0003400016257984 */ /* 0x000fe20000000800 */
[----:B0-----:R-:W-:-:S03]  /*0680*/  FFMA R15, R8, R35, R15 ;  /* 0x00000023080f7223 */ /* 0x001fc6000000000f */
[----:B------:R-:W0:Y:S01]  /*0690*/  LDS R8, [R22+0xc0] ;  /* 0x0000c00016087984 */ /* 0x000e220000000800 */
[----:B-1----:R-:W-:-:S03]  /*06a0*/  FFMA R34, R12, R9, R15 ;  /* 0x000000090c227223 */ /* 0x002fc6000000000f */
[----:B------:R-:W-:Y:S04]  /*06b0*/  LDS R9, [R22+0x100] ;  /* 0x0001000016097984 */ /* 0x000fe80000000800 */
[----:B------:R-:W1:Y:S01]  /*06c0*/  LDS.128 R12, [R7+0x10] ;  /* 0x00001000070c7984 */ /* 0x000e620000000c00 */
[----:B--2---:R-:W-:-:S03]  /*06d0*/  FFMA R31, R31, R10, R34 ;  /* 0x0000000a1f1f7223 */ /* 0x004fc60000000022 */
[----:B------:R-:W-:Y:S01]  /*06e0*/  LDS R34, [R22+0x3c0] ;  /* 0x0003c00016227984 */ /* 0x000fe20000000800 */
[----:B0-----:R-:W-:-:S03]  /*06f0*/  FFMA R11, R8, R11, R31 ;  /* 0x0000000b080b7223 */ /* 0x001fc6000000001f */
[----:B------:R-:W-:Y:S01]  /*0700*/  LDS R31, [R22+0x240] ;  /* 0x00024000161f7984 */ /* 0x000fe20000000800 */
[----:B-1----:R-:W-:-:S03]  /*0710*/  FFMA R9, R12, R9, R11 ;  /* 0x000000090c097223 */ /* 0x002fc6000000000b */
[----:B------:R-:W0:Y:S01]  /*0720*/  LDS R12, [R22+0x1c0] ;  /* 0x0001c000160c7984 */ /* 0x000e220000000800 */
[----:B------:R-:W-:-:S03]  /*0730*/  FFMA R32, R32, R13, R9 ;  /* 0x0000000d20207223 */ /* 0x000fc60000000009 */
[----:B------:R-:W-:Y:S04]  /*0740*/  LDS R13, [R22+0x200] ;  /* 0x00020000160d7984 */ /* 0x000fe80000000800 */
[----:B------:R-:W1:Y:S01]  /*0750*/  LDS.128 R8, [R7+0x20] ;  /* 0x0000200007087984 */ /* 0x000e620000000c00 */
[----:B------:R-:W-:-:S03]  /*0760*/  FFMA R33, R33, R14, R32 ;  /* 0x0000000e21217223 */ /* 0x000fc60000000020 */
[----:B------:R-:W2:Y:S04]  /*0770*/  LDS R32, [R22+0x280] ;  /* 0x0002800016207984 */ /* 0x000ea80000000800 */
[----:B------:R-:W3:Y:S01]  /*0780*/  LDS R14, [R22+0x2c0] ;  /* 0x0002c000160e7984 */ /* 0x000ee20000000800 */
[----:B0-----:R-:W-:-:S04]  /*0790*/  FFMA R15, R12, R15, R33 ;  /* 0x0000000f0c0f7223 */ /* 0x001fc80000000021 */
[----:B-1----:R-:W-:-:S04]  /*07a0*/  FFMA R8, R8, R13, R15 ;  /* 0x0000000d08087223 */ /* 0x002fc8000000000f */
[----:B------:R-:W-:Y:S02]  /*07b0*/  FFMA R9, R31, R9, R8 ;  /* 0x000000091f097223 */ /* 0x000fe40000000008 */
[----:B------:R-:W-:Y:S02]  /*07c0*/  LDS R31, [R22+0x380] ;  /* 0x00038000161f7984 */ /* 0x000fe40000000800 */
[----:B--2---:R-:W-:Y:S02]  /*07d0*/  FFMA R13, R32, R10, R9 ;  /* 0x0000000a200d7223 */ /* 0x004fe40000000009 */
[----:B------:R-:W-:Y:S02]  /*07e0*/  LDS R9, [R22+0x300] ;  /* 0x0003000016097984 */ /* 0x000fe40000000800 */
        /* <DEDUP_REMOVED lines=10> */
[----:B------:R-:W-:Y:S01]  /*0890*/  IMAD.WIDE.U32 R18, R30, 0x4, R18 ;  /* 0x000000041e127825 */ /* 0x000fe200078e0012 */
        /* <DEDUP_REMOVED lines=8> */
[----:B------:R-:W-:Y:S01]  /*0920*/  LDS R34, [R22+0x340] ;  /* 0x0003400016227984 */ /* 0x000fe20000000800 */
[----:B0-----:R-:W-:-:S03]  /*0930*/  FFMA R15, R8, R35, R15 ;  /* 0x00000023080f7223 */ /* 0x001fc6000000000f */
[----:B------:R-:W0:Y:S01]  /*0940*/  LDS R35, [R22+0xc0] ;  /* 0x0000c00016237984 */ /* 0x000e220000000800 */
[----:B-1----:R-:W-:-:S03]  /*0950*/  FFMA R32, R12, R9, R15 ;  /* 0x000000090c207223 */ /* 0x002fc6000000000f */
[----:B------:R-:W-:Y:S04]  /*0960*/  LDS R9, [R22+0x100] ;  /* 0x0001000016097984 */ /* 0x000fe80000000800 */
[----:B------:R-:W1:Y:S04]  /*0970*/  LDS.128 R12, [R7+0x10] ;  /* 0x00001000070c7984 */ /* 0x000e680000000c00 */
[----:B------:R-:W3:Y:S01]  /*0980*/  LDS R8, [R22+0x140] ;  /* 0x0001400016087984 */ /* 0x000ee20000000800 */
[----:B--2---:R-:W-:-:S03]  /*0990*/  FFMA R10, R31, R10, R32 ;  /* 0x0000000a1f0a7223 */ /* 0x004fc60000000020 */
[----:B------:R-:W2:Y:S01]  /*09a0*/  LDS R31, [R22+0x180] ;  /* 0x00018000161f7984 */ /* 0x000ea20000000800 */
[----:B0-----:R-:W-:-:S03]  /*09b0*/  FFMA R11, R35, R11, R10 ;  /* 0x0000000b230b7223 */ /* 0x001fc6000000000a */
[----:B------:R-:W-:Y:S01]  /*09c0*/  LDS R35, [R22+0x240] ;  /* 0x0002400016237984 */ /* 0x000fe20000000800 */
[----:B-1----:R-:W-:-:S03]  /*09d0*/  FFMA R9, R12, R9, R11 ;  /* 0x000000090c097223 */ /* 0x002fc6000000000b */
[----:B------:R-:W0:Y:S01]  /*09e0*/  LDS R12, [R22+0x1c0] ;  /* 0x0001c000160c7984 */ /* 0x000e220000000800 */
[----:B---3--:R-:W-:-:S03]  /*09f0*/  FFMA R32, R8, R13, R9 ;  /* 0x0000000d08207223 */ /* 0x008fc60000000009 */
[----:B------:R-:W1:Y:S04]  /*0a00*/  LDS.128 R8, [R7+0x20] ;  /* 0x0000200007087984 */ /* 0x000e680000000c00 */
[----:B------:R-:W3:Y:S01]  /*0a10*/  LDS R13, [R22+0x280] ;  /* 0x00028000160d7984 */ /* 0x000ee20000000800 */
[----:B--2---:R-:W-:-:S03]  /*0a20*/  FFMA R31, R31, R14, R32 ;  /* 0x0000000e1f1f7223 */ /* 0x004fc60000000020 */
[----:B------:R-:W-:Y:S01]  /*0a30*/  LDS R32, [R22+0x3c0] ;  /* 0x0003c00016207984 */ /* 0x000fe20000000800 */
[----:B0-----:R-:W-:-:S04]  /*0a40*/  FFMA R15, R12, R15, R31 ;  /* 0x0000000f0c0f7223 */ /* 0x001fc8000000001f */
[----:B-1----:R-:W-:Y:S02]  /*0a50*/  FFMA R8, R8, R33, R15 ;  /* 0x0000002108087223 */ /* 0x002fe4000000000f */
[----:B------:R-:W-:Y:S02]  /*0a60*/  LDS R33, [R22+0x380] ;  /* 0x0003800016217984 */ /* 0x000fe40000000800 */
[----:B------:R-:W-:Y:S02]  /*0a70*/  FFMA R12, R35, R9, R8 ;  /* 0x00000009230c7223 */ /* 0x000fe40000000008 */
[----:B------:R-:W0:Y:S02]  /*0a80*/  LDS R8, [R22+0x2c0] ;  /* 0x0002c00016087984 */ /* 0x000e240000000800 */
[----:B---3--:R-:W-:Y:S02]  /*0a90*/  FFMA R9, R13, R10, R12 ;  /* 0x0000000a0d097223 */ /* 0x008fe4000000000c */
[----:B------:R-:W-:Y:S04]  /*0aa0*/  LDS R35, [R22+0x300] ;  /* 0x0003000016237984 */ /* 0x000fe80000000800 */
[----:B------:R-:W1:Y:S01]  /*0ab0*/  LDS.128 R12, [R7+0x30] ;  /* 0x00003000070c7984 */ /* 0x000e620000000c00 */
[----:B------:R-:W-:Y:S06]  /*0ac0*/  BAR.SYNC.DEFER_BLOCKING 0x0 ;  /* 0x0000000000007b1d */ /* 0x000fec0000010000 */
[----:B------:R0:W2:Y:S04]  /*0ad0*/  LDG.E R16, desc[UR8][R16.64+0xc0] ;  /* 0x0000c00810107981 */ /* 0x0000a8000c1e1900 */
[----:B------:R-:W3:Y:S01]  /*0ae0*/  LDG.E R19, desc[UR8][R18.64] ;  /* 0x0000000812137981 */ /* 0x000ee2000c1e1900 */
[----:B0-----:R-:W-:-:S04]  /*0af0*/  FFMA R17, R8, R11, R9 ;  /* 0x0000000b08117223 */ /* 0x001fc80000000009 */
[----:B-1----:R-:W-:-:S04]  /*0b00*/  FFMA R35, R12, R35, R17 ;  /* 0x000000230c237223 */ /* 0x002fc80000000011 */
[----:B------:R-:W-:-:S04]  /*0b10*/  FFMA R34, R34, R13, R35 ;  /* 0x0000000d22227223 */ /* 0x000fc80000000023 */
[----:B------:R-:W-:-:S04]  /*0b20*/  FFMA R33, R33, R14, R34 ;  /* 0x0000000e21217223 */ /* 0x000fc80000000022 */
[----:B------:R-:W-:Y:S01]  /*0b30*/  FFMA R17, R32, R15, R33 ;  /* 0x0000000f20117223 */ /* 0x000fe20000000021 */
[----:B------:R-:W-:-:S04]  /*0b40*/  IADD3 R25, PT, PT, R25, 0x4, RZ ;  /* 0x0000000419197810 */ /* 0x000fc80007ffe0ff */
[----:B------:R-:W-:Y:S02]  /*0b50*/  ISETP.NE.AND P0, PT, R25, RZ, PT ;  /* 0x000000ff1900720c */ /* 0x000fe40003f05270 */
[----:B------:R-:W-:Y:S02]  /*0b60*/  IADD3 R27, PT, PT, R27, 0x40, RZ ;  /* 0x000000401b1b7810 */ /* 0x000fe40007ffe0ff */
[C---:B------:R-:W-:Y:S02]  /*0b70*/  LEA R30, R5.reuse, R30, 0x6 ;  /* 0x0000001e051e7211 */ /* 0x040fe400078e30ff */
[C---:B------:R-:W-:Y:S02]  /*0b80*/  LEA R28, R5.reuse, R28, 0x6 ;  /* 0x0000001c051c7211 */ /* 0x040fe400078e30ff */
[C---:B------:R-:W-:Y:S02]  /*0b90*/  LEA R26, R5.reuse, R26, 0x6 ;  /* 0x0000001a051a7211 */ /* 0x040fe400078e30ff */
[----:B------:R-:W-:Y:S01]  /*0ba0*/  LEA R24, R5, R24, 0x6 ;  /* 0x0000001805187211 */ /* 0x000fe200078e30ff */
[----:B--2---:R-:W-:Y:S04]  /*0bb0*/  STS [R23], R16 ;  /* 0x0000001017007388 */ /* 0x004fe80000000800 */
[----:B---3--:R-:W-:Y:S01]  /*0bc0*/  STS [R20], R19 ;  /* 0x0000001314007388 */ /* 0x008fe20000000800 */
[----:B------:R-:W-:Y:S06]  /*0bd0*/  BAR.SYNC.DEFER_BLOCKING 0x0 ;  /* 0x0000000000007b1d */ /* 0x000fec0000010000 */
[----:B------:R-:W-:Y:S04]  /*0be0*/  LDS R31, [R22] ;  /* 0x00000000161f7984 */ /* 0x000fe80000000800 */
[----:B------:R-:W0:Y:S04]  /*0bf0*/  LDS.128 R8, [R7] ;  /* 0x0000000007087984 */ /* 0x000e280000000c00 */
[----:B------:R-:W1:Y:S04]  /*0c00*/  LDS R36, [R22+0x40] ;  /* 0x0000400016247984 */ /* 0x000e680000000800 */
[----:B------:R-:W2:Y:S04]  /*0c10*/  LDS R37, [R22+0x80] ;  /* 0x0000800016257984 */ /* 0x000ea80000000800 */
[----:B------:R-:W3:Y:S04]  /*0c20*/  LDS R34, [R22+0xc0] ;  /* 0x0000c00016227984 */ /* 0x000ee80000000800 */
[----:B------:R-:W-:Y:S04]  /*0c30*/  LDS R33, [R22+0x100] ;  /* 0x0001000016217984 */ /* 0x000fe80000000800 */
[----:B------:R-:W4:Y:S04]  /*0c40*/  LDS.128 R12, [R7+0x10] ;  /* 0x00001000070c7984 */ /* 0x000f280000000c00 */
[----:B------:R-:W5:Y:S04]  /*0c50*/  LDS R32, [R22+0x140] ;  /* 0x0001400016207984 */ /* 0x000f680000000800 */
[----:B------:R-:W5:Y:S01]  /*0c60*/  LDS R35, [R22+0x180] ;  /* 0x0001800016237984 */ /* 0x000f620000000800 */
[----:B0-----:R-:W-:-:S03]  /*0c70*/  FFMA R17, R8, R31, R17 ;  /* 0x0000001f08117223 */ /* 0x001fc60000000011 */
[----:B------:R-:W0:Y:S01]  /*0c80*/  LDS R8, [R22+0x1c0] ;  /* 0x0001c00016087984 */ /* 0x000e220000000800 */
[----:B-1----:R-:W-:-:S03]  /*0c90*/  FFMA R36, R36, R9, R17 ;  /* 0x0000000924247223 */ /* 0x002fc60000000011 */
[----:B------:R-:W-:Y:S04]  /*0ca0*/  LDS R31, [R22+0x200] ;  /* 0x00020000161f7984 */ /* 0x000fe80000000800 */
[----:B------:R-:W1:Y:S01]  /*0cb0*/  LDS.128 R16, [R7+0x20] ;  /* 0x0000200007107984 */ /* 0x000e620000000c00 */
[----:B--2---:R-:W-:-:S04]  /*0cc0*/  FFMA R37, R37, R10, R36 ;  /* 0x0000000a25257223 */ /* 0x004fc80000000024 */
[----:B---3--:R-:W-:-:S04]  /*0cd0*/  FFMA R11, R34, R11, R37 ;  /* 0x0000000b220b7223 */ /* 0x008fc80000000025 */
[----:B----4-:R-:W-:Y:S02]  /*0ce0*/  FFMA R11, R12, R33, R11 ;  /* 0x000000210c0b7223 */ /* 0x010fe4000000000b */
[----:B------:R-:W2:Y:S02]  /*0cf0*/  LDS R12, [R22+0x240] ;  /* 0x00024000160c7984 */ /* 0x000ea40000000800 */
[----:B-----5:R-:W-:Y:S02]  /*0d00*/  FFMA R32, R32, R13, R11 ;  /* 0x0000000d20207223 */ /* 0x020fe4000000000b */
[----:B------:R-:W3:Y:S02]  /*0d10*/  LDS R13, [R22+0x280] ;  /* 0x00028000160d7984 */ /* 0x000ee40000000800 */
[----:B------:R-:W-:Y:S02]  /*0d20*/  FFMA R35, R35, R14, R32 ;  /* 0x0000000e23237223 */ /* 0x000fe40000000020 */
[----:B------:R-:W4:Y:S04]  /*0d30*/  LDS R14, [R22+0x2c0] ;  /* 0x0002c000160e7984 */ /* 0x000f280000000800 */
[----:B------:R-:W-:Y:S01]  /*0d40*/  LDS R32, [R22+0x340] ;  /* 0x0003400016207984 */ /* 0x000fe20000000800 */
[----:B0-----:R-:W-:-:S03]  /*0d50*/  FFMA R35, R8, R15, R35 ;  /* 0x0000000f08237223 */ /* 0x001fc60000000023 */
[----:B------:R-:W-:Y:S04]  /*0d60*/  LDS R15, [R22+0x300] ;  /* 0x00030000160f7984 */ /* 0x000fe80000000800 */
[----:B------:R-:W0:Y:S01]  /*0d70*/  LDS.128 R8, [R7+0x30] ;  /* 0x0000300007087984 */ /* 0x000e220000000c00 */
[----:B-1----:R-:W-:-:S03]  /*0d80*/  FFMA R35, R16, R31, R35 ;  /* 0x0000001f10237223 */ /* 0x002fc60000000023 */
[----:B------:R-:W1:Y:S04]  /*0d90*/  LDS R31, [R22+0x380] ;  /* 0x00038000161f7984 */ /* 0x000e680000000800 */
[----:B------:R-:W5:Y:S01]  /*0da0*/  LDS R16, [R22+0x3c0] ;  /* 0x0003c00016107984 */ /* 0x000f620000000800 */
[----:B--2---:R-:W-:-:S04]  /*0db0*/  FFMA R12, R12, R17, R35 ;  /* 0x000000110c0c7223 */ /* 0x004fc80000000023 */
[----:B---3--:R-:W-:-:S04]  /*0dc0*/  FFMA R13, R13, R18, R12 ;  /* 0x000000120d0d7223 */ /* 0x008fc8000000000c */
[----:B----4-:R-:W-:-:S04]  /*0dd0*/  FFMA R13, R14, R19, R13 ;  /* 0x000000130e0d7223 */ /* 0x010fc8000000000d */
[----:B0-----:R-:W-:-:S04]  /*0de0*/  FFMA R13, R8, R15, R13 ;  /* 0x0000000f080d7223 */ /* 0x001fc8000000000d */
[----:B------:R-:W-:-:S04]  /*0df0*/  FFMA R32, R32, R9, R13 ;  /* 0x0000000920207223 */ /* 0x000fc8000000000d */
[----:B-1----:R-:W-:-:S04]  /*0e00*/  FFMA R31, R31, R10, R32 ;  /* 0x0000000a1f1f7223 */ /* 0x002fc80000000020 */
[----:B-----5:R-:W-:Y:S01]  /*0e10*/  FFMA R31, R16, R11, R31 ;  /* 0x0000000b101f7223 */ /* 0x020fe2000000001f */
[----:B------:R-:W-:Y:S06]  /*0e20*/  BAR.SYNC.DEFER_BLOCKING 0x0 ;  /* 0x0000000000007b1d */ /* 0x000fec0000010000 */
[----:B------:R-:W-:Y:S05]  /*0e30*/  @P0 BRA `(.L_x_2) ;  /* 0xfffffff400240947 */ /* 0x000fea000383ffff */
.L_x_1:
[----:B------:R-:W-:-:S13]  /*0e40*/  LOP3.LUT P0, R8, R29, 0x3, RZ, 0xc0, !PT ;  /* 0x000000031d087812 */ /* 0x000fda000780c0ff */
[----:B------:R-:W-:Y:S05]  /*0e50*/  @!P0 BRA `(.L_x_0) ;  /* 0x00000008007c8947 */ /* 0x000fea0003800000 */
[----:B------:R-:W-:Y:S02]  /*0e60*/  ISETP.NE.AND P0, PT, R8, 0x1, PT ;  /* 0x000000010800780c */ /* 0x000fe40003f05270 */
[----:B------:R-:W-:-:S04]  /*0e70*/  LOP3.LUT R29, R29, 0x1, RZ, 0xc0, !PT ;  /* 0x000000011d1d7812 */ /* 0x000fc800078ec0ff */
[----:B------:R-:W-:-:S07]  /*0e80*/  ISETP.NE.U32.AND P1, PT, R29, 0x1, PT ;  /* 0x000000011d00780c */ /* 0x000fce0003f25070 */
[----:B------:R-:W-:Y:S06]  /*0e90*/  @!P0 BRA `(.L_x_3) ;  /* 0x0000000400908947 */ /* 0x000fec0003800000 */
[----:B------:R-:W0:Y:S01]  /*0ea0*/  LDC.64 R22, c[0x0][0x380] ;  /* 0x0000e000ff167b82 */ /* 0x000e220000000a00 */
[C---:B------:R-:W-:Y:S02]  /*0eb0*/  LEA R18, R0.reuse, R3, 0x4 ;  /* 0x0000000300127211 */ /* 0x040fe400078e20ff */
[----:B------:R-:W-:-:S03]  /*0ec0*/  LEA R9, R0, R21, 0x4 ;  /* 0x0000001500097211 */ /* 0x000fc600078e20ff */
[----:B------:R-:W-:Y:S02]  /*0ed0*/  IMAD R13, R18, R5, R4 ;  /* 0x00000005120d7224 */ /* 0x000fe400078e0204 */
[----:B------:R-:W1:Y:S01]  /*0ee0*/  LDC.64 R16, c[0x0][0x388] ;  /* 0x0000e200ff107b82 */ /* 0x000e620000000a00 */
[----:B0-----:R-:W-:-:S05]  /*0ef0*/  IMAD.WIDE R22, R9, 0x4, R22 ;  /* 0x0000000409167825 */ /* 0x001fca00078e0216 */
[----:B------:R-:W2:Y:S01]  /*0f00*/  LDG.E R19, desc[UR8][R22.64] ;  /* 0x0000000816137981 */ /* 0x000ea2000c1e1900 */
[----:B-1----:R-:W-:-:S05]  /*0f10*/  IMAD.WIDE.U32 R12, R13, 0x4, R16 ;  /* 0x000000040d0c7825 */ /* 0x002fca00078e0010 */
[----:B------:R-:W3:Y:S01]  /*0f20*/  LDG.E R25, desc[UR8][R12.64] ;  /* 0x000000080c197981 */ /* 0x000ee2000c1e1900 */
[----:B------:R-:W-:-:S04]  /*0f30*/  UIADD3 UR5, UPT, UPT, UR4, 0x400, URZ ;  /* 0x0000040004057890 */ /* 0x000fc8000fffe0ff */
[----:B------:R-:W-:Y:S01]  /*0f40*/  ULEA UR5, UR6, UR5, 0x18 ;  /* 0x0000000506057291 */ /* 0x000fe2000f8ec0ff */
[----:B------:R-:W-:-:S05]  /*0f50*/  LEA R30, R2, R7, 0x2 ;  /* 0x00000007021e7211 */ /* 0x000fca00078e10ff */
[----:B------:R-:W-:-:S04]  /*0f60*/  LEA R20, R2, UR5, 0x2 ;  /* 0x0000000502147c11 */ /* 0x000fc8000f8e10ff */
[----:B------:R-:W-:Y:S02]  /*0f70*/  LEA R32, R3, R20, 0x6 ;  /* 0x0000001403207211 */ /* 0x000fe400078e30ff */
[----:B------:R-:W-:Y:S01]  /*0f80*/  IADD3 R18, PT, PT, R18, 0x10, RZ ;  /* 0x0000001012127810 */ /* 0x000fe20007ffe0ff */
        /* <DEDUP_REMOVED lines=11> */
[----:B------:R-:W5:Y:S04]  /*1040*/  LDS R19, [R20+0x180] ;  /* 0x0001800014137984 */ /* 0x000f680000000800 */
[----:B------:R-:W5:Y:S04]  /*1050*/  LDS R24, [R20+0x1c0] ;  /* 0x0001c00014187984 */ /* 0x000f680000000800 */
[----:B------:R-:W-:Y:S01]  /*1060*/  LDS R36, [R20+0x240] ;  /* 0x0002400014247984 */ /* 0x000fe20000000800 */
[----:B0-----:R-:W-:-:S03]  /*1070*/  FFMA R8, R8, R27, R31 ;  /* 0x0000001b08087223 */ /* 0x001fc6000000001f */
[----:B------:R-:W-:Y:S01]  /*1080*/  LDS R27, [R20+0x200] ;  /* 0x00020000141b7984 */ /* 0x000fe20000000800 */
[----:B-1----:R-:W-:-:S03]  /*1090*/  FFMA R9, R29, R9, R8 ;  /* 0x000000091d097223 */ /* 0x002fc60000000008 */
[----:B------:R-:W-:Y:S01]  /*10a0*/  LDS R29, [R20+0x300] ;  /* 0x00030000141d7984 */ /* 0x000fe20000000800 */
[----:B--2---:R-:W-:-:S03]  /*10b0*/  FFMA R10, R28, R10, R9 ;  /* 0x0000000a1c0a7223 */ /* 0x004fc60000000009 */
[----:B------:R-:W-:Y:S01]  /*10c0*/  LDS R31, [R20+0x380] ;  /* 0x00038000141f7984 */ /* 0x000fe20000000800 */
[----:B---3--:R-:W-:-:S03]  /*10d0*/  FFMA R11, R33, R11, R10 ;  /* 0x0000000b210b7223 */ /* 0x008fc6000000000a */
[----:B------:R-:W-:Y:S04]  /*10e0*/  LDS R33, [R20+0x280] ;  /* 0x0002800014217984 */ /* 0x000fe80000000800 */
[----:B------:R-:W-:Y:S01]  /*10f0*/  LDS R28, [R20+0x3c0] ;  /* 0x0003c000141c7984 */ /* 0x000fe20000000800 */
[----:B----4-:R-:W-:-:S03]  /*1100*/  FFMA R11, R12, R34, R11 ;  /* 0x000000220c0b7223 */ /* 0x010fc6000000000b */
[----:B------:R-:W-:Y:S01]  /*1110*/  LDS R34, [R20+0x2c0] ;  /* 0x0002c00014227984 */ /* 0x000fe20000000800 */
[----:B-----5:R-:W-:Y:S01]  /*1120*/  FFMA R26, R26, R13, R11 ;  /* 0x0000000d1a1a7223 */ /* 0x020fe2000000000b */
[----:B------:R-:W-:Y:S02]  /*1130*/  IMAD R13, R18, R5, R4 ;  /* 0x00000005120d7224 */ /* 0x000fe400078e0204 */
[----:B------:R-:W0:Y:S01]  /*1140*/  LDS.128 R8, [R7+0x20] ;  /* 0x0000200007087984 */ /* 0x000e220000000c00 */
[----:B------:R-:W-:Y:S01]  /*1150*/  FFMA R19, R19, R14, R26 ;  /* 0x0000000e13137223 */ /* 0x000fe2000000001a */
[----:B------:R-:W-:Y:S02]  /*1160*/  IMAD.WIDE.U32 R12, R13, 0x4, R16 ;  /* 0x000000040d0c7825 */ /* 0x000fe400078e0010 */
[----:B------:R-:W-:Y:S02]  /*1170*/  LDS R26, [R20+0x340] ;  /* 0x00034000141a7984 */ /* 0x000fe40000000800 */
[----:B------:R-:W-:-:S02]  /*1180*/  FFMA R35, R24, R15, R19 ;  /* 0x0000000f18237223 */ /* 0x000fc40000000013 */
[----:B------:R-:W1:Y:S01]  /*1190*/  LDS.128 R16, [R7+0x30] ;  /* 0x0000300007107984 */ /* 0x000e620000000c00 */
[----:B------:R-:W-:Y:S06]  /*11a0*/  BAR.SYNC.DEFER_BLOCKING 0x0 ;  /* 0x0000000000007b1d */ /* 0x000fec0000010000 */
[----:B------:R-:W2:Y:S04]  /*11b0*/  LDG.E R23, desc[UR8][R22.64+0x40] ;  /* 0x0000400816177981 */ /* 0x000ea8000c1e1900 */
[----:B------:R-:W3:Y:S01]  /*11c0*/  LDG.E R37, desc[UR8][R12.64] ;  /* 0x000000080c257981 */ /* 0x000ee2000c1e1900 */
[----:B0-----:R-:W-:-:S04]  /*11d0*/  FFMA R35, R8, R27, R35 ;  /* 0x0000001b08237223 */ /* 0x001fc80000000023 */
[----:B------:R-:W-:-:S04]  /*11e0*/  FFMA R36, R36, R9, R35 ;  /* 0x0000000924247223 */ /* 0x000fc80000000023 */
[----:B------:R-:W-:-:S04]  /*11f0*/  FFMA R33, R33, R10, R36 ;  /* 0x0000000a21217223 */ /* 0x000fc80000000024 */
[----:B------:R-:W-:-:S04]  /*1200*/  FFMA R33, R34, R11, R33 ;  /* 0x0000000b22217223 */ /* 0x000fc80000000021 */
[----:B-1----:R-:W-:-:S04]  /*1210*/  FFMA R29, R16, R29, R33 ;  /* 0x0000001d101d7223 */ /* 0x002fc80000000021 */
[----:B------:R-:W-:-:S04]  /*1220*/  FFMA R26, R26, R17, R29 ;  /* 0x000000111a1a7223 */ /* 0x000fc8000000001d */
[----:B------:R-:W-:-:S04]  /*1230*/  FFMA R31, R31, R18, R26 ;  /* 0x000000121f1f7223 */ /* 0x000fc8000000001a */
[----:B------:R-:W-:Y:S01]  /*1240*/  FFMA R33, R28, R19, R31 ;  /* 0x000000131c217223 */ /* 0x000fe2000000001f */
        /* <DEDUP_REMOVED lines=14> */
[----:B------:R-:W-:Y:S04]  /*1330*/  LDS R31, [R20+0x200] ;  /* 0x00020000141f7984 */ /* 0x000fe80000000800 */
[----:B------:R-:W5:Y:S01]  /*1340*/  LDS.128 R16, [R7+0x20] ;  /* 0x0000200007107984 */ /* 0x000f620000000c00 */
[----:B0-----:R-:W-:-:S03]  /*1350*/  FFMA R25, R12, R25, R33 ;  /* 0x000000190c197223 */ /* 0x001fc60000000021 */
[----:B------:R-:W0:Y:S01]  /*1360*/  LDS R28, [R20+0x240] ;  /* 0x00024000141c7984 */ /* 0x000e220000000800 */
[----:B-1----:R-:W-:-:S03]  /*1370*/  FFMA R24, R24, R13, R25 ;  /* 0x0000000d18187223 */ /* 0x002fc60000000019 */
[----:B------:R-:W1:Y:S01]  /*1380*/  LDS R25, [R20+0x280] ;  /* 0x0002800014197984 */ /* 0x000e620000000800 */
[----:B--2---:R-:W-:-:S03]  /*1390*/  FFMA R27, R27, R14, R24 ;  /* 0x0000000e1b1b7223 */ /* 0x004fc60000000018 */
[----:B------:R-:W2:Y:S01]  /*13a0*/  LDS R24, [R20+0x2c0] ;  /* 0x0002c00014187984 */ /* 0x000ea20000000800 */
[----:B---3--:R-:W-:-:S03]  /*13b0*/  FFMA R33, R22, R15, R27 ;  /* 0x0000000f16217223 */ /* 0x008fc6000000001b */
[----:B------:R-:W-:Y:S04]  /*13c0*/  LDS R27, [R20+0x300] ;  /* 0x00030000141b7984 */ /* 0x000fe80000000800 */
[----:B------:R-:W3:Y:S01]  /*13d0*/  LDS.128 R12, [R7+0x30] ;  /* 0x00003000070c7984 */ /* 0x000ee20000000c00 */
[----:B----4-:R-:W-:-:S03]  /*13e0*/  FFMA R33, R8, R23, R33 ;  /* 0x0000001708217223 */ /* 0x010fc60000000021 */
[----:B------:R-:W4:Y:S04]  /*13f0*/  LDS R22, [R20+0x340] ;  /* 0x0003400014167984 */ /* 0x000f280000000800 */
[----:B------:R-:W4:Y:S01]  /*1400*/  LDS R23, [R20+0x380] ;  /* 0x0003800014177984 */ /* 0x000f220000000800 */
[----:B-----5:R-:W-:-:S03]  /*1410*/  FFMA R30, R30, R9, R33 ;  /* 0x000000091e1e7223 */ /* 0x020fc60000000021 */
[----:B------:R-:W5:Y:S01]  /*1420*/  LDS R8, [R20+0x3c0] ;  /* 0x0003c00014087984 */ /* 0x000f620000000800 */
[----:B------:R-:W-:-:S04]  /*1430*/  FFMA R29, R29, R10, R30 ;  /* 0x0000000a1d1d7223 */ /* 0x000fc8000000001e */
[----:B------:R-:W-:-:S04]  /*1440*/  FFMA R11, R26, R11, R29 ;  /* 0x0000000b1a0b7223 */ /* 0x000fc8000000001d */
[----:B------:R-:W-:-:S04]  /*1450*/  FFMA R11, R16, R31, R11 ;  /* 0x0000001f100b7223 */ /* 0x000fc8000000000b */
[----:B0-----:R-:W-:-:S04]  /*1460*/  FFMA R28, R28, R17, R11 ;  /* 0x000000111c1c7223 */ /* 0x001fc8000000000b */
[----:B-1----:R-:W-:-:S04]  /*1470*/  FFMA R25, R25, R18, R28 ;  /* 0x0000001219197223 */ /* 0x002fc8000000001c */
[----:B--2---:R-:W-:-:S04]  /*1480*/  FFMA R19, R24, R19, R25 ;  /* 0x0000001318137223 */ /* 0x004fc80000000019 */
[----:B---3--:R-:W-:-:S04]  /*1490*/  FFMA R19, R12, R27, R19 ;  /* 0x0000001b0c137223 */ /* 0x008fc80000000013 */
[----:B----4-:R-:W-:-:S04]  /*14a0*/  FFMA R22, R22, R13, R19 ;  /* 0x0000000d16167223 */ /* 0x010fc80000000013 */
[----:B------:R-:W-:-:S04]  /*14b0*/  FFMA R23, R23, R14, R22 ;  /* 0x0000000e17177223 */ /* 0x000fc80000000016 */
[----:B-----5:R-:W-:Y:S01]  /*14c0*/  FFMA R31, R8, R15, R23 ;  /* 0x0000000f081f7223 */ /* 0x020fe20000000017 */
[----:B------:R-:W-:Y:S06]  /*14d0*/  BAR.SYNC.DEFER_BLOCKING 0x0 ;  /* 0x0000000000007b1d */ /* 0x000fec0000010000 */
.L_x_3:
[----:B------:R-:W-:Y:S05]  /*14e0*/  @P1 BRA `(.L_x_0) ;  /* 0x0000000000d81947 */ /* 0x000fea0003800000 */
[----:B------:R-:W0:Y:S01]  /*14f0*/  LDC.64 R8, c[0x0][0x380] ;  /* 0x0000e000ff087b82 */ /* 0x000e220000000a00 */
[C---:B------:R-:W-:Y:S02]  /*1500*/  LEA R10, R0.reuse, R3, 0x4 ;  /* 0x00000003000a7211 */ /* 0x040fe400078e20ff */
[----:B------:R-:W-:-:S03]  /*1510*/  LEA R21, R0, R21, 0x4 ;  /* 0x0000001500157211 */ /* 0x000fc600078e20ff */
[----:B------:R-:W-:Y:S02]  /*1520*/  IMAD R11, R10, R5, R4 ;  /* 0x000000050a0b7224 */ /* 0x000fe400078e0204 */
[----:B------:R-:W1:Y:S01]  /*1530*/  LDC.64 R12, c[0x0][0x388] ;  /* 0x0000e200ff0c7b82 */ /* 0x000e620000000a00 */
[----:B0-----:R-:W-:-:S05]  /*1540*/  IMAD.WIDE R8, R21, 0x4, R8 ;  /* 0x0000000415087825 */ /* 0x001fca00078e0208 */
[----:B------:R-:W2:Y:S01]  /*1550*/  LDG.E R14, desc[UR8][R8.64] ;  /* 0x00000008080e7981 */ /* 0x000ea2000c1e1900 */
[----:B-1----:R-:W-:-:S06]  /*1560*/  IMAD.WIDE.U32 R12, R11, 0x4, R12 ;  /* 0x000000040b0c7825 */ /* 0x002fcc00078e000c */
[----:B------:R-:W3:Y:S01]  /*1570*/  LDG.E R12, desc[UR8][R12.64] ;  /* 0x000000080c0c7981 */ /* 0x000ee2000c1e1900 */
[----:B------:R-:W-:-:S04]  /*1580*/  UIADD3 UR4, UPT, UPT, UR4, 0x400, URZ ;  /* 0x0000040004047890 */ /* 0x000fc8000fffe0ff */
[----:B------:R-:W-:Y:S01]  /*1590*/  ULEA UR4, UR6, UR4, 0x18 ;  /* 0x0000000406047291 */ /* 0x000fe2000f8ec0ff */
[----:B------:R-:W-:-:S05]  /*15a0*/  LEA R15, R2, R7, 0x2 ;  /* 0x00000007020f7211 */ /* 0x000fca00078e10ff */
[----:B------:R-:W-:-:S04]  /*15b0*/  LEA R0, R2, UR4, 0x2 ;  /* 0x0000000402007c11 */ /* 0x000fc8000f8e10ff */
        /* <DEDUP_REMOVED lines=26> */
[----:B------:R-:W4:Y:S01]  /*1760*/  LDS R10, [R0+0x340] ;  /* 0x00034000000a7984 */ /* 0x000f220000000800 */
[----:B-----5:R-:W-:-:S03]  /*1770*/  FFMA R2, R2, R17, R3 ;  /* 0x0000001102027223 */ /* 0x020fc60000000003 */
[----:B------:R-:W5:Y:S04]  /*1780*/  LDS R16, [R0+0x380] ;  /* 0x0003800000107984 */ /* 0x000f680000000800 */
        /* <DEDUP_REMOVED lines=9> */
[----:B-----5:R-:W-:-:S04]  /*1820*/  FFMA R16, R16, R30, R9 ;  /* 0x0000001e10107223 */ /* 0x020fc80000000009 */
[----:B------:R-:W-:Y:S01]  /*1830*/  FFMA R31, R3, R31, R16 ;  /* 0x0000001f031f7223 */ /* 0x000fe20000000010 */
[----:B------:R-:W-:Y:S06]  /*1840*/  BAR.SYNC.DEFER_BLOCKING 0x0 ;  /* 0x0000000000007b1d */ /* 0x000fec0000010000 */
.L_x_0:
[----:B------:R-:W0:Y:S01]  /*1850*/  LDCU UR4, c[0x0][0x39c] ;  /* 0x00007380ff0477ac */ /* 0x000e220008000800 */
[----:B------:R-:W-:-:S04]  /*1860*/  ISETP.GE.AND P0, PT, R4, R5, PT ;  /* 0x000000050400720c */ /* 0x000fc80003f06270 */
[----:B0-----:R-:W-:-:S13]  /*1870*/  ISETP.GE.OR P0, PT, R6, UR4, P0 ;  /* 0x0000000406007c0c */ /* 0x001fda0008706670 */
[----:B------:R-:W-:Y:S05]  /*1880*/  @P0 EXIT ;  /* 0x000000000000094d */ /* 0x000fea0003800000 */
[----:B------:R-:W0:Y:S01]  /*1890*/  LDC.64 R2, c[0x0][0x390] ;  /* 0x0000e400ff027b82 */ /* 0x000e220000000a00 */
[----:B------:R-:W-:-:S04]  /*18a0*/  IMAD R5, R6, R5, R4 ;  /* 0x0000000506057224 */ /* 0x000fc800078e0204 */
[----:B0-----:R-:W-:-:S05]  /*18b0*/  IMAD.WIDE.U32 R2, R5, 0x4, R2 ;  /* 0x0000000405027825 */ /* 0x001fca00078e0002 */
[----:B------:R-:W-:Y:S01]  /*18c0*/  STG.E desc[UR8][R2.64], R31 ;  /* 0x0000001f02007986 */ /* 0x000fe2000c101908 */
[----:B------:R-:W-:Y:S05]  /*18d0*/  EXIT ;  /* 0x000000000000794d */ /* 0x000fea0003800000 */
.L_x_4:
[----:B------:R-:W-:-:S00]  /*18e0*/  BRA `(.L_x_4) ;  /* 0xfffffffc00fc7947 */ /* 0x000fc0000383ffff */
[----:B------:R-:W-:-:S00]  /*18f0*/  NOP ;  /* 0x0000000000007918 */ /* 0x000fc00000000000 */
        /* <DEDUP_REMOVED lines=8> */
.L_x_5:


//--------------------- .nv.shared._Z13matrixMulCUDAPfS_S_ii --------------------------
	.section	.nv.shared._Z13matrixMulCUDAPfS_S_ii,"aw",@nobits
	.sectionflags	@""
	.align	4
.nv.shared._Z13matrixMulCUDAPfS_S_ii:
	.zero		3072


//--------------------- .nv.shared.reserved.0     --------------------------
	.section	.nv.shared.reserved.0,"aw",@nobits
	.weak		__nv_reservedSMEM_offset_0_alias
	.size		__nv_reservedSMEM_offset_0_alias, 0, 64
	.other		__nv_reservedSMEM_offset_0_alias,@"STO_CUDA_RESERVED_SHARED STV_DEFAULT"
__nv_reservedSMEM_offset_0_alias:
	.zero		0
	.zero		64


//--------------------- .nv.constant0._Z13matrixMulCUDAPfS_S_ii --------------------------
	.section	.nv.constant0._Z13matrixMulCUDAPfS_S_ii,"a",@progbits
	.sectionflags	@""
	.align	4
.nv.constant0._Z13matrixMulCUDAPfS_S_ii:
	.zero		928


//--------------------- SYMBOLS --------------------------

	.type		.nv.reservedSmem.offset0,@object
	.size		.nv.reservedSmem.offset0,0x4
	.type		.nv.reservedSmem.cap,@object
	.size		.nv.reservedSmem.cap,0x4
